//
// Generated by NVIDIA NVVM Compiler
//
// Compiler Build ID: CL-36424714
// Cuda compilation tools, release 13.0, V13.0.88
// Based on NVVM 20.0.0
//

.version 9.0
.target sm_100
.address_size 64

	// .globl	_Z28min_distance_perParticle_gpuPKfS0_iPf
.extern .shared .align 16 .b8 shared_data[];

.visible .entry _Z28min_distance_perParticle_gpuPKfS0_iPf(
	.param .u64 .ptr .align 1 _Z28min_distance_perParticle_gpuPKfS0_iPf_param_0,
	.param .u64 .ptr .align 1 _Z28min_distance_perParticle_gpuPKfS0_iPf_param_1,
	.param .u32 _Z28min_distance_perParticle_gpuPKfS0_iPf_param_2,
	.param .u64 .ptr .align 1 _Z28min_distance_perParticle_gpuPKfS0_iPf_param_3
)
{
	.reg .pred 	%p<53>;
	.reg .b32 	%r<52>;
	.reg .b32 	%f<296>;
	.reg .b64 	%rd<51>;

	ld.param.u64 	%rd16, [_Z28min_distance_perParticle_gpuPKfS0_iPf_param_0];
	ld.param.u64 	%rd17, [_Z28min_distance_perParticle_gpuPKfS0_iPf_param_1];
	ld.param.u32 	%r30, [_Z28min_distance_perParticle_gpuPKfS0_iPf_param_2];
	ld.param.u64 	%rd15, [_Z28min_distance_perParticle_gpuPKfS0_iPf_param_3];
	cvta.to.global.u64 	%rd1, %rd17;
	cvta.to.global.u64 	%rd2, %rd16;
	mov.u32 	%r31, %ctaid.x;
	mov.u32 	%r32, %ntid.x;
	mov.u32 	%r33, %tid.x;
	mad.lo.s32 	%r1, %r31, %r32, %r33;
	setp.ge.s32 	%p1, %r1, %r30;
	@%p1 bra 	$L__BB0_30;
	mul.wide.s32 	%rd18, %r1, 4;
	add.s64 	%rd19, %rd2, %rd18;
	ld.global.f32 	%f1, [%rd19];
	add.s64 	%rd20, %rd1, %rd18;
	ld.global.f32 	%f2, [%rd20];
	setp.lt.s32 	%p2, %r1, 1;
	mov.f32 	%f285, 0f7F7FFFFF;
	mov.b32 	%r49, 0;
	@%p2 bra 	$L__BB0_13;
	min.s32 	%r36, %r1, %r30;
	max.s32 	%r49, %r36, 1;
	and.b32  	%r3, %r49, 7;
	setp.lt.s32 	%p3, %r36, 8;
	mov.f32 	%f285, 0f7F7FFFFF;
	mov.b32 	%r43, 0;
	@%p3 bra 	$L__BB0_5;
	and.b32  	%r43, %r49, 2147483640;
	neg.s32 	%r41, %r43;
	add.s64 	%rd48, %rd2, 16;
	add.s64 	%rd47, %rd1, 16;
	mov.f32 	%f285, 0f7F7FFFFF;
$L__BB0_4:
	.pragma "nounroll";
	ld.global.f32 	%f34, [%rd48+-16];
	sub.f32 	%f35, %f1, %f34;
	ld.global.f32 	%f36, [%rd47+-16];
	sub.f32 	%f37, %f2, %f36;
	mul.f32 	%f38, %f37, %f37;
	fma.rn.f32 	%f39, %f35, %f35, %f38;
	sqrt.rn.f32 	%f40, %f39;
	setp.lt.f32 	%p4, %f40, %f285;
	selp.f32 	%f41, %f40, %f285, %p4;
	ld.global.f32 	%f42, [%rd48+-12];
	sub.f32 	%f43, %f1, %f42;
	ld.global.f32 	%f44, [%rd47+-12];
	sub.f32 	%f45, %f2, %f44;
	mul.f32 	%f46, %f45, %f45;
	fma.rn.f32 	%f47, %f43, %f43, %f46;
	sqrt.rn.f32 	%f48, %f47;
	setp.lt.f32 	%p5, %f48, %f41;
	selp.f32 	%f49, %f48, %f41, %p5;
	ld.global.f32 	%f50, [%rd48+-8];
	sub.f32 	%f51, %f1, %f50;
	ld.global.f32 	%f52, [%rd47+-8];
	sub.f32 	%f53, %f2, %f52;
	mul.f32 	%f54, %f53, %f53;
	fma.rn.f32 	%f55, %f51, %f51, %f54;
	sqrt.rn.f32 	%f56, %f55;
	setp.lt.f32 	%p6, %f56, %f49;
	selp.f32 	%f57, %f56, %f49, %p6;
	ld.global.f32 	%f58, [%rd48+-4];
	sub.f32 	%f59, %f1, %f58;
	ld.global.f32 	%f60, [%rd47+-4];
	sub.f32 	%f61, %f2, %f60;
	mul.f32 	%f62, %f61, %f61;
	fma.rn.f32 	%f63, %f59, %f59, %f62;
	sqrt.rn.f32 	%f64, %f63;
	setp.lt.f32 	%p7, %f64, %f57;
	selp.f32 	%f65, %f64, %f57, %p7;
	ld.global.f32 	%f66, [%rd48];
	sub.f32 	%f67, %f1, %f66;
	ld.global.f32 	%f68, [%rd47];
	sub.f32 	%f69, %f2, %f68;
	mul.f32 	%f70, %f69, %f69;
	fma.rn.f32 	%f71, %f67, %f67, %f70;
	sqrt.rn.f32 	%f72, %f71;
	setp.lt.f32 	%p8, %f72, %f65;
	selp.f32 	%f73, %f72, %f65, %p8;
	ld.global.f32 	%f74, [%rd48+4];
	sub.f32 	%f75, %f1, %f74;
	ld.global.f32 	%f76, [%rd47+4];
	sub.f32 	%f77, %f2, %f76;
	mul.f32 	%f78, %f77, %f77;
	fma.rn.f32 	%f79, %f75, %f75, %f78;
	sqrt.rn.f32 	%f80, %f79;
	setp.lt.f32 	%p9, %f80, %f73;
	selp.f32 	%f81, %f80, %f73, %p9;
	ld.global.f32 	%f82, [%rd48+8];
	sub.f32 	%f83, %f1, %f82;
	ld.global.f32 	%f84, [%rd47+8];
	sub.f32 	%f85, %f2, %f84;
	mul.f32 	%f86, %f85, %f85;
	fma.rn.f32 	%f87, %f83, %f83, %f86;
	sqrt.rn.f32 	%f88, %f87;
	setp.lt.f32 	%p10, %f88, %f81;
	selp.f32 	%f89, %f88, %f81, %p10;
	ld.global.f32 	%f90, [%rd48+12];
	sub.f32 	%f91, %f1, %f90;
	ld.global.f32 	%f92, [%rd47+12];
	sub.f32 	%f93, %f2, %f92;
	mul.f32 	%f94, %f93, %f93;
	fma.rn.f32 	%f95, %f91, %f91, %f94;
	sqrt.rn.f32 	%f96, %f95;
	setp.lt.f32 	%p11, %f96, %f89;
	selp.f32 	%f285, %f96, %f89, %p11;
	add.s32 	%r41, %r41, 8;
	add.s64 	%rd48, %rd48, 32;
	add.s64 	%rd47, %rd47, 32;
	setp.ne.s32 	%p12, %r41, 0;
	@%p12 bra 	$L__BB0_4;
$L__BB0_5:
	setp.eq.s32 	%p13, %r3, 0;
	@%p13 bra 	$L__BB0_13;
	and.b32  	%r9, %r49, 3;
	setp.lt.u32 	%p14, %r3, 4;
	@%p14 bra 	$L__BB0_8;
	mul.wide.u32 	%rd21, %r43, 4;
	add.s64 	%rd22, %rd2, %rd21;
	ld.global.f32 	%f98, [%rd22];
	sub.f32 	%f99, %f1, %f98;
	add.s64 	%rd23, %rd1, %rd21;
	ld.global.f32 	%f100, [%rd23];
	sub.f32 	%f101, %f2, %f100;
	mul.f32 	%f102, %f101, %f101;
	fma.rn.f32 	%f103, %f99, %f99, %f102;
	sqrt.rn.f32 	%f104, %f103;
	setp.lt.f32 	%p15, %f104, %f285;
	selp.f32 	%f105, %f104, %f285, %p15;
	ld.global.f32 	%f106, [%rd22+4];
	sub.f32 	%f107, %f1, %f106;
	ld.global.f32 	%f108, [%rd23+4];
	sub.f32 	%f109, %f2, %f108;
	mul.f32 	%f110, %f109, %f109;
	fma.rn.f32 	%f111, %f107, %f107, %f110;
	sqrt.rn.f32 	%f112, %f111;
	setp.lt.f32 	%p16, %f112, %f105;
	selp.f32 	%f113, %f112, %f105, %p16;
	ld.global.f32 	%f114, [%rd22+8];
	sub.f32 	%f115, %f1, %f114;
	ld.global.f32 	%f116, [%rd23+8];
	sub.f32 	%f117, %f2, %f116;
	mul.f32 	%f118, %f117, %f117;
	fma.rn.f32 	%f119, %f115, %f115, %f118;
	sqrt.rn.f32 	%f120, %f119;
	setp.lt.f32 	%p17, %f120, %f113;
	selp.f32 	%f121, %f120, %f113, %p17;
	ld.global.f32 	%f122, [%rd22+12];
	sub.f32 	%f123, %f1, %f122;
	ld.global.f32 	%f124, [%rd23+12];
	sub.f32 	%f125, %f2, %f124;
	mul.f32 	%f126, %f125, %f125;
	fma.rn.f32 	%f127, %f123, %f123, %f126;
	sqrt.rn.f32 	%f128, %f127;
	setp.lt.f32 	%p18, %f128, %f121;
	selp.f32 	%f285, %f128, %f121, %p18;
	add.s32 	%r43, %r43, 4;
$L__BB0_8:
	setp.eq.s32 	%p19, %r9, 0;
	@%p19 bra 	$L__BB0_13;
	setp.eq.s32 	%p20, %r9, 1;
	@%p20 bra 	$L__BB0_11;
	mul.wide.u32 	%rd24, %r43, 4;
	add.s64 	%rd25, %rd2, %rd24;
	ld.global.f32 	%f130, [%rd25];
	sub.f32 	%f131, %f1, %f130;
	add.s64 	%rd26, %rd1, %rd24;
	ld.global.f32 	%f132, [%rd26];
	sub.f32 	%f133, %f2, %f132;
	mul.f32 	%f134, %f133, %f133;
	fma.rn.f32 	%f135, %f131, %f131, %f134;
	sqrt.rn.f32 	%f136, %f135;
	setp.lt.f32 	%p21, %f136, %f285;
	selp.f32 	%f137, %f136, %f285, %p21;
	ld.global.f32 	%f138, [%rd25+4];
	sub.f32 	%f139, %f1, %f138;
	ld.global.f32 	%f140, [%rd26+4];
	sub.f32 	%f141, %f2, %f140;
	mul.f32 	%f142, %f141, %f141;
	fma.rn.f32 	%f143, %f139, %f139, %f142;
	sqrt.rn.f32 	%f144, %f143;
	setp.lt.f32 	%p22, %f144, %f137;
	selp.f32 	%f285, %f144, %f137, %p22;
	add.s32 	%r43, %r43, 2;
$L__BB0_11:
	and.b32  	%r37, %r49, 1;
	setp.eq.b32 	%p23, %r37, 1;
	not.pred 	%p24, %p23;
	@%p24 bra 	$L__BB0_13;
	mul.wide.u32 	%rd27, %r43, 4;
	add.s64 	%rd28, %rd2, %rd27;
	ld.global.f32 	%f145, [%rd28];
	sub.f32 	%f146, %f1, %f145;
	add.s64 	%rd29, %rd1, %rd27;
	ld.global.f32 	%f147, [%rd29];
	sub.f32 	%f148, %f2, %f147;
	mul.f32 	%f149, %f148, %f148;
	fma.rn.f32 	%f150, %f146, %f146, %f149;
	sqrt.rn.f32 	%f151, %f150;
	setp.lt.f32 	%p25, %f151, %f285;
	selp.f32 	%f285, %f151, %f285, %p25;
$L__BB0_13:
	setp.ge.s32 	%p26, %r49, %r30;
	@%p26 bra 	$L__BB0_17;
	setp.eq.s32 	%p27, %r49, %r1;
	@%p27 bra 	$L__BB0_16;
	mul.wide.u32 	%rd30, %r49, 4;
	add.s64 	%rd31, %rd2, %rd30;
	ld.global.f32 	%f152, [%rd31];
	sub.f32 	%f153, %f1, %f152;
	add.s64 	%rd32, %rd1, %rd30;
	ld.global.f32 	%f154, [%rd32];
	sub.f32 	%f155, %f2, %f154;
	mul.f32 	%f156, %f155, %f155;
	fma.rn.f32 	%f157, %f153, %f153, %f156;
	sqrt.rn.f32 	%f158, %f157;
	setp.lt.f32 	%p28, %f158, %f285;
	selp.f32 	%f285, %f158, %f285, %p28;
$L__BB0_16:
	add.s32 	%r49, %r49, 1;
$L__BB0_17:
	setp.ge.s32 	%p29, %r49, %r30;
	@%p29 bra 	$L__BB0_29;
	sub.s32 	%r17, %r30, %r49;
	and.b32  	%r18, %r17, 7;
	sub.s32 	%r38, %r49, %r30;
	setp.gt.u32 	%p30, %r38, -8;
	@%p30 bra 	$L__BB0_21;
	and.b32  	%r39, %r17, -8;
	neg.s32 	%r47, %r39;
	mul.wide.u32 	%rd33, %r49, 4;
	add.s64 	%rd34, %rd33, 16;
	add.s64 	%rd50, %rd2, %rd34;
	add.s64 	%rd49, %rd1, %rd34;
$L__BB0_20:
	.pragma "nounroll";
	ld.global.f32 	%f160, [%rd50+-16];
	sub.f32 	%f161, %f1, %f160;
	ld.global.f32 	%f162, [%rd49+-16];
	sub.f32 	%f163, %f2, %f162;
	mul.f32 	%f164, %f163, %f163;
	fma.rn.f32 	%f165, %f161, %f161, %f164;
	sqrt.rn.f32 	%f166, %f165;
	setp.lt.f32 	%p31, %f166, %f285;
	selp.f32 	%f167, %f166, %f285, %p31;
	ld.global.f32 	%f168, [%rd50+-12];
	sub.f32 	%f169, %f1, %f168;
	ld.global.f32 	%f170, [%rd49+-12];
	sub.f32 	%f171, %f2, %f170;
	mul.f32 	%f172, %f171, %f171;
	fma.rn.f32 	%f173, %f169, %f169, %f172;
	sqrt.rn.f32 	%f174, %f173;
	setp.lt.f32 	%p32, %f174, %f167;
	selp.f32 	%f175, %f174, %f167, %p32;
	ld.global.f32 	%f176, [%rd50+-8];
	sub.f32 	%f177, %f1, %f176;
	ld.global.f32 	%f178, [%rd49+-8];
	sub.f32 	%f179, %f2, %f178;
	mul.f32 	%f180, %f179, %f179;
	fma.rn.f32 	%f181, %f177, %f177, %f180;
	sqrt.rn.f32 	%f182, %f181;
	setp.lt.f32 	%p33, %f182, %f175;
	selp.f32 	%f183, %f182, %f175, %p33;
	ld.global.f32 	%f184, [%rd50+-4];
	sub.f32 	%f185, %f1, %f184;
	ld.global.f32 	%f186, [%rd49+-4];
	sub.f32 	%f187, %f2, %f186;
	mul.f32 	%f188, %f187, %f187;
	fma.rn.f32 	%f189, %f185, %f185, %f188;
	sqrt.rn.f32 	%f190, %f189;
	setp.lt.f32 	%p34, %f190, %f183;
	selp.f32 	%f191, %f190, %f183, %p34;
	ld.global.f32 	%f192, [%rd50];
	sub.f32 	%f193, %f1, %f192;
	ld.global.f32 	%f194, [%rd49];
	sub.f32 	%f195, %f2, %f194;
	mul.f32 	%f196, %f195, %f195;
	fma.rn.f32 	%f197, %f193, %f193, %f196;
	sqrt.rn.f32 	%f198, %f197;
	setp.lt.f32 	%p35, %f198, %f191;
	selp.f32 	%f199, %f198, %f191, %p35;
	ld.global.f32 	%f200, [%rd50+4];
	sub.f32 	%f201, %f1, %f200;
	ld.global.f32 	%f202, [%rd49+4];
	sub.f32 	%f203, %f2, %f202;
	mul.f32 	%f204, %f203, %f203;
	fma.rn.f32 	%f205, %f201, %f201, %f204;
	sqrt.rn.f32 	%f206, %f205;
	setp.lt.f32 	%p36, %f206, %f199;
	selp.f32 	%f207, %f206, %f199, %p36;
	ld.global.f32 	%f208, [%rd50+8];
	sub.f32 	%f209, %f1, %f208;
	ld.global.f32 	%f210, [%rd49+8];
	sub.f32 	%f211, %f2, %f210;
	mul.f32 	%f212, %f211, %f211;
	fma.rn.f32 	%f213, %f209, %f209, %f212;
	sqrt.rn.f32 	%f214, %f213;
	setp.lt.f32 	%p37, %f214, %f207;
	selp.f32 	%f215, %f214, %f207, %p37;
	ld.global.f32 	%f216, [%rd50+12];
	sub.f32 	%f217, %f1, %f216;
	ld.global.f32 	%f218, [%rd49+12];
	sub.f32 	%f219, %f2, %f218;
	mul.f32 	%f220, %f219, %f219;
	fma.rn.f32 	%f221, %f217, %f217, %f220;
	sqrt.rn.f32 	%f222, %f221;
	setp.lt.f32 	%p38, %f222, %f215;
	selp.f32 	%f285, %f222, %f215, %p38;
	add.s32 	%r49, %r49, 8;
	add.s32 	%r47, %r47, 8;
	add.s64 	%rd50, %rd50, 32;
	add.s64 	%rd49, %rd49, 32;
	setp.ne.s32 	%p39, %r47, 0;
	@%p39 bra 	$L__BB0_20;
$L__BB0_21:
	setp.eq.s32 	%p40, %r18, 0;
	@%p40 bra 	$L__BB0_29;
	and.b32  	%r25, %r17, 3;
	setp.lt.u32 	%p41, %r18, 4;
	@%p41 bra 	$L__BB0_24;
	mul.wide.u32 	%rd35, %r49, 4;
	add.s64 	%rd36, %rd2, %rd35;
	ld.global.f32 	%f224, [%rd36];
	sub.f32 	%f225, %f1, %f224;
	add.s64 	%rd37, %rd1, %rd35;
	ld.global.f32 	%f226, [%rd37];
	sub.f32 	%f227, %f2, %f226;
	mul.f32 	%f228, %f227, %f227;
	fma.rn.f32 	%f229, %f225, %f225, %f228;
	sqrt.rn.f32 	%f230, %f229;
	setp.lt.f32 	%p42, %f230, %f285;
	selp.f32 	%f231, %f230, %f285, %p42;
	ld.global.f32 	%f232, [%rd36+4];
	sub.f32 	%f233, %f1, %f232;
	ld.global.f32 	%f234, [%rd37+4];
	sub.f32 	%f235, %f2, %f234;
	mul.f32 	%f236, %f235, %f235;
	fma.rn.f32 	%f237, %f233, %f233, %f236;
	sqrt.rn.f32 	%f238, %f237;
	setp.lt.f32 	%p43, %f238, %f231;
	selp.f32 	%f239, %f238, %f231, %p43;
	ld.global.f32 	%f240, [%rd36+8];
	sub.f32 	%f241, %f1, %f240;
	ld.global.f32 	%f242, [%rd37+8];
	sub.f32 	%f243, %f2, %f242;
	mul.f32 	%f244, %f243, %f243;
	fma.rn.f32 	%f245, %f241, %f241, %f244;
	sqrt.rn.f32 	%f246, %f245;
	setp.lt.f32 	%p44, %f246, %f239;
	selp.f32 	%f247, %f246, %f239, %p44;
	ld.global.f32 	%f248, [%rd36+12];
	sub.f32 	%f249, %f1, %f248;
	ld.global.f32 	%f250, [%rd37+12];
	sub.f32 	%f251, %f2, %f250;
	mul.f32 	%f252, %f251, %f251;
	fma.rn.f32 	%f253, %f249, %f249, %f252;
	sqrt.rn.f32 	%f254, %f253;
	setp.lt.f32 	%p45, %f254, %f247;
	selp.f32 	%f285, %f254, %f247, %p45;
	add.s32 	%r49, %r49, 4;
$L__BB0_24:
	setp.eq.s32 	%p46, %r25, 0;
	@%p46 bra 	$L__BB0_29;
	setp.eq.s32 	%p47, %r25, 1;
	@%p47 bra 	$L__BB0_27;
	mul.wide.u32 	%rd38, %r49, 4;
	add.s64 	%rd39, %rd2, %rd38;
	ld.global.f32 	%f256, [%rd39];
	sub.f32 	%f257, %f1, %f256;
	add.s64 	%rd40, %rd1, %rd38;
	ld.global.f32 	%f258, [%rd40];
	sub.f32 	%f259, %f2, %f258;
	mul.f32 	%f260, %f259, %f259;
	fma.rn.f32 	%f261, %f257, %f257, %f260;
	sqrt.rn.f32 	%f262, %f261;
	setp.lt.f32 	%p48, %f262, %f285;
	selp.f32 	%f263, %f262, %f285, %p48;
	ld.global.f32 	%f264, [%rd39+4];
	sub.f32 	%f265, %f1, %f264;
	ld.global.f32 	%f266, [%rd40+4];
	sub.f32 	%f267, %f2, %f266;
	mul.f32 	%f268, %f267, %f267;
	fma.rn.f32 	%f269, %f265, %f265, %f268;
	sqrt.rn.f32 	%f270, %f269;
	setp.lt.f32 	%p49, %f270, %f263;
	selp.f32 	%f285, %f270, %f263, %p49;
	add.s32 	%r49, %r49, 2;
$L__BB0_27:
	and.b32  	%r40, %r17, 1;
	setp.eq.b32 	%p50, %r40, 1;
	not.pred 	%p51, %p50;
	@%p51 bra 	$L__BB0_29;
	mul.wide.u32 	%rd41, %r49, 4;
	add.s64 	%rd42, %rd2, %rd41;
	ld.global.f32 	%f271, [%rd42];
	sub.f32 	%f272, %f1, %f271;
	add.s64 	%rd43, %rd1, %rd41;
	ld.global.f32 	%f273, [%rd43];
	sub.f32 	%f274, %f2, %f273;
	mul.f32 	%f275, %f274, %f274;
	fma.rn.f32 	%f276, %f272, %f272, %f275;
	sqrt.rn.f32 	%f277, %f276;
	setp.lt.f32 	%p52, %f277, %f285;
	selp.f32 	%f285, %f277, %f285, %p52;
$L__BB0_29:
	cvta.to.global.u64 	%rd44, %rd15;
	add.s64 	%rd46, %rd44, %rd18;
	st.global.f32 	[%rd46], %f285;
$L__BB0_30:
	ret;

}
	// .globl	_Z25gpu_min_distance_per_pairPKfS0_iPfx
.visible .entry _Z25gpu_min_distance_per_pairPKfS0_iPfx(
	.param .u64 .ptr .align 1 _Z25gpu_min_distance_per_pairPKfS0_iPfx_param_0,
	.param .u64 .ptr .align 1 _Z25gpu_min_distance_per_pairPKfS0_iPfx_param_1,
	.param .u32 _Z25gpu_min_distance_per_pairPKfS0_iPfx_param_2,
	.param .u64 .ptr .align 1 _Z25gpu_min_distance_per_pairPKfS0_iPfx_param_3,
	.param .u64 _Z25gpu_min_distance_per_pairPKfS0_iPfx_param_4
)
{
	.reg .pred 	%p<4>;
	.reg .b32 	%r<21>;
	.reg .b32 	%f<10>;
	.reg .b64 	%rd<24>;

	ld.param.u64 	%rd7, [_Z25gpu_min_distance_per_pairPKfS0_iPfx_param_0];
	ld.param.u64 	%rd8, [_Z25gpu_min_distance_per_pairPKfS0_iPfx_param_1];
	ld.param.u32 	%r7, [_Z25gpu_min_distance_per_pairPKfS0_iPfx_param_2];
	ld.param.u64 	%rd9, [_Z25gpu_min_distance_per_pairPKfS0_iPfx_param_3];
	ld.param.u64 	%rd10, [_Z25gpu_min_distance_per_pairPKfS0_iPfx_param_4];
	mov.u32 	%r8, %ctaid.x;
	mov.u32 	%r9, %ntid.x;
	mov.u32 	%r10, %tid.x;
	mad.lo.s32 	%r20, %r8, %r9, %r10;
	cvt.u64.u32 	%rd1, %r20;
	setp.le.s64 	%p1, %rd10, %rd1;
	@%p1 bra 	$L__BB1_6;
	add.s32 	%r12, %r7, -1;
	cvt.s64.s32 	%rd22, %r12;
	setp.lt.s64 	%p2, %rd1, %rd22;
	mov.b32 	%r19, 0;
	@%p2 bra 	$L__BB1_5;
	mov.b32 	%r18, 0;
	mov.u64 	%rd23, %rd1;
$L__BB1_3:
	sub.s64 	%rd23, %rd23, %rd22;
	add.s32 	%r19, %r18, 1;
	sub.s32 	%r14, %r7, %r18;
	add.s32 	%r15, %r14, -2;
	cvt.s64.s32 	%rd22, %r15;
	setp.ge.s64 	%p3, %rd23, %rd22;
	mov.u32 	%r18, %r19;
	@%p3 bra 	$L__BB1_3;
	cvt.u32.u64 	%r20, %rd23;
$L__BB1_5:
	cvta.to.global.u64 	%rd11, %rd8;
	cvta.to.global.u64 	%rd12, %rd7;
	add.s32 	%r16, %r19, %r20;
	add.s32 	%r17, %r16, 1;
	mul.wide.u32 	%rd13, %r19, 4;
	add.s64 	%rd14, %rd12, %rd13;
	ld.global.f32 	%f1, [%rd14];
	mul.wide.s32 	%rd15, %r17, 4;
	add.s64 	%rd16, %rd12, %rd15;
	ld.global.f32 	%f2, [%rd16];
	sub.f32 	%f3, %f1, %f2;
	add.s64 	%rd17, %rd11, %rd13;
	ld.global.f32 	%f4, [%rd17];
	add.s64 	%rd18, %rd11, %rd15;
	ld.global.f32 	%f5, [%rd18];
	sub.f32 	%f6, %f4, %f5;
	mul.f32 	%f7, %f6, %f6;
	fma.rn.f32 	%f8, %f3, %f3, %f7;
	sqrt.rn.f32 	%f9, %f8;
	cvta.to.global.u64 	%rd19, %rd9;
	shl.b64 	%rd20, %rd1, 2;
	add.s64 	%rd21, %rd19, %rd20;
	st.global.f32 	[%rd21], %f9;
$L__BB1_6:
	ret;

}
	// .globl	_Z17reduce_min_kernelPfi
.visible .entry _Z17reduce_min_kernelPfi(
	.param .u64 .ptr .align 1 _Z17reduce_min_kernelPfi_param_0,
	.param .u32 _Z17reduce_min_kernelPfi_param_1
)
{
	.reg .pred 	%p<9>;
	.reg .b32 	%r<17>;
	.reg .b32 	%f<10>;
	.reg .b64 	%rd<9>;

	ld.param.u64 	%rd2, [_Z17reduce_min_kernelPfi_param_0];
	ld.param.u32 	%r9, [_Z17reduce_min_kernelPfi_param_1];
	cvta.to.global.u64 	%rd1, %rd2;
	mov.u32 	%r1, %tid.x;
	mov.u32 	%r2, %ctaid.x;
	mov.u32 	%r16, %ntid.x;
	mul.lo.s32 	%r10, %r16, %r2;
	shl.b32 	%r11, %r10, 1;
	add.s32 	%r4, %r11, %r1;
	setp.ge.u32 	%p1, %r4, %r9;
	mov.f32 	%f9, 0f7F7FFFFF;
	@%p1 bra 	$L__BB2_3;
	mul.wide.u32 	%rd3, %r4, 4;
	add.s64 	%rd4, %rd1, %rd3;
	ld.global.f32 	%f9, [%rd4];
	add.s32 	%r5, %r4, %r16;
	setp.ge.u32 	%p2, %r5, %r9;
	@%p2 bra 	$L__BB2_3;
	mul.wide.u32 	%rd5, %r5, 4;
	add.s64 	%rd6, %rd1, %rd5;
	ld.global.f32 	%f6, [%rd6];
	setp.lt.f32 	%p3, %f6, %f9;
	selp.f32 	%f9, %f6, %f9, %p3;
$L__BB2_3:
	shl.b32 	%r12, %r1, 2;
	mov.u32 	%r13, shared_data;
	add.s32 	%r6, %r13, %r12;
	st.shared.f32 	[%r6], %f9;
	bar.sync 	0;
	setp.lt.u32 	%p4, %r16, 2;
	@%p4 bra 	$L__BB2_8;
$L__BB2_4:
	mov.u32 	%r7, %r16;
	shr.u32 	%r16, %r7, 1;
	setp.ge.u32 	%p5, %r1, %r16;
	@%p5 bra 	$L__BB2_7;
	ld.shared.f32 	%f7, [%r6];
	shl.b32 	%r14, %r16, 2;
	add.s32 	%r15, %r6, %r14;
	ld.shared.f32 	%f4, [%r15];
	setp.geu.f32 	%p6, %f4, %f7;
	@%p6 bra 	$L__BB2_7;
	st.shared.f32 	[%r6], %f4;
$L__BB2_7:
	bar.sync 	0;
	setp.gt.u32 	%p7, %r7, 3;
	@%p7 bra 	$L__BB2_4;
$L__BB2_8:
	setp.ne.s32 	%p8, %r1, 0;
	@%p8 bra 	$L__BB2_10;
	ld.shared.f32 	%f8, [shared_data];
	mul.wide.u32 	%rd7, %r2, 4;
	add.s64 	%rd8, %rd1, %rd7;
	st.global.f32 	[%rd8], %f8;
$L__BB2_10:
	ret;

}


// ===== COMPILED SASS (sm_100) =====

	.target	sm_100

	.elftype	@"ET_EXEC"


//--------------------- .note.nv.tkinfo           --------------------------
	.section	.note.nv.tkinfo,"",@"SHT_NOTE"
	.sectionflags	@"SHF_NOTE_NV_TKINFO"
	.tkinfo
        /*0018*/ 	.word	0x00000002
        /*0030*/ 	.string	""
        /*0030*/ 	.string	"ptxas"
        /*0030*/ 	.string	"Cuda compilation tools, release 13.0, V13.0.88"
        /*0030*/ 	.string	"Build cuda_13.0.r13.0/compiler.36424714_0"
        /*0030*/ 	.string	"-arch sm_100 -m 64 "



//--------------------- .note.nv.cuinfo           --------------------------
	.section	.note.nv.cuinfo,"",@"SHT_NOTE"
	.sectionflags	@"SHF_NOTE_NV_CUINFO"
        /*0018*/ 	.short	0x0002
        /*001a*/ 	.short	0x0064
        /*001c*/ 	.short	0x0082
	.zero		2


//--------------------- .nv.info                  --------------------------
	.section	.nv.info,"",@"SHT_CUDA_INFO"
	.align	4


	//----- nvinfo : EIATTR_REGCOUNT
	.align		4
        /*0000*/ 	.byte	0x04, 0x2f
        /*0002*/ 	.short	(.L_1 - .L_0)
	.align		4
.L_0:
        /*0004*/ 	.word	index@(_Z28min_distance_perParticle_gpuPKfS0_iPf)
        /*0008*/ 	.word	0x00000018


	//----- nvinfo : EIATTR_FRAME_SIZE
	.align		4
.L_1:
        /*000c*/ 	.byte	0x04, 0x11
        /*000e*/ 	.short	(.L_3 - .L_2)
	.align		4
.L_2:
        /*0010*/ 	.word	index@($__internal_1_$__cuda_sm20_sqrt_rn_f32_slowpath)
        /*0014*/ 	.word	0x00000000


	//----- nvinfo : EIATTR_FRAME_SIZE
	.align		4
.L_3:
        /*0018*/ 	.byte	0x04, 0x11
        /*001a*/ 	.short	(.L_5 - .L_4)
	.align		4
.L_4:
        /*001c*/ 	.word	index@(_Z28min_distance_perParticle_gpuPKfS0_iPf)
        /*0020*/ 	.word	0x00000000


	//----- nvinfo : EIATTR_REGCOUNT
	.align		4
.L_5:
        /*0024*/ 	.byte	0x04, 0x2f
        /*0026*/ 	.short	(.L_7 - .L_6)
	.align		4
.L_6:
        /*0028*/ 	.word	index@(_Z25gpu_min_distance_per_pairPKfS0_iPfx)
        /*002c*/ 	.word	0x00000010


	//----- nvinfo : EIATTR_FRAME_SIZE
	.align		4
.L_7:
        /*0030*/ 	.byte	0x04, 0x11
        /*0032*/ 	.short	(.L_9 - .L_8)
	.align		4
.L_8:
        /*0034*/ 	.word	index@($__internal_0_$__cuda_sm20_sqrt_rn_f32_slowpath)
        /*0038*/ 	.word	0x00000000


	//----- nvinfo : EIATTR_FRAME_SIZE
	.align		4
.L_9:
        /*003c*/ 	.byte	0x04, 0x11
        /*003e*/ 	.short	(.L_11 - .L_10)
	.align		4
.L_10:
        /*0040*/ 	.word	index@(_Z25gpu_min_distance_per_pairPKfS0_iPfx)
        /*0044*/ 	.word	0x00000000


	//----- nvinfo : EIATTR_REGCOUNT
	.align		4
.L_11:
        /*0048*/ 	.byte	0x04, 0x2f
        /*004a*/ 	.short	(.L_13 - .L_12)
	.align		4
.L_12:
        /*004c*/ 	.word	index@(_Z17reduce_min_kernelPfi)
        /*0050*/ 	.word	0x0000000e


	//----- nvinfo : EIATTR_FRAME_SIZE
	.align		4
.L_13:
        /*0054*/ 	.byte	0x04, 0x11
        /*0056*/ 	.short	(.L_15 - .L_14)
	.align		4
.L_14:
        /*0058*/ 	.word	index@(_Z17reduce_min_kernelPfi)
        /*005c*/ 	.word	0x00000000


	//----- nvinfo : EIATTR_MIN_STACK_SIZE
	.align		4
.L_15:
        /*0060*/ 	.byte	0x04, 0x12
        /*0062*/ 	.short	(.L_17 - .L_16)
	.align		4
.L_16:
        /*0064*/ 	.word	index@(_Z17reduce_min_kernelPfi)
        /*0068*/ 	.word	0x00000000


	//----- nvinfo : EIATTR_MIN_STACK_SIZE
	.align		4
.L_17:
        /*006c*/ 	.byte	0x04, 0x12
        /*006e*/ 	.short	(.L_19 - .L_18)
	.align		4
.L_18:
        /*0070*/ 	.word	index@(_Z25gpu_min_distance_per_pairPKfS0_iPfx)
        /*0074*/ 	.word	0x00000000


	//----- nvinfo : EIATTR_MIN_STACK_SIZE
	.align		4
.L_19:
        /*0078*/ 	.byte	0x04, 0x12
        /*007a*/ 	.short	(.L_21 - .L_20)
	.align		4
.L_20:
        /*007c*/ 	.word	index@(_Z28min_distance_perParticle_gpuPKfS0_iPf)
        /*0080*/ 	.word	0x00000000
.L_21:


//--------------------- .nv.compat                --------------------------
	.section	.nv.compat,"",@"SHT_CUDA_COMPAT_INFO"
	.align	4
        /*0000*/ 	.byte	0x02, 0x09, 0x00, 0x00, 0x02, 0x02, 0x01, 0x00, 0x02, 0x05, 0x05, 0x00, 0x03, 0x07, 0x01, 0x01
        /*0010*/ 	.byte	0x02, 0x03, 0x00, 0x00, 0x02, 0x06, 0x01, 0x00, 0x04, 0x0b, 0x08, 0x00, 0x01, 0x00, 0x00, 0x00
        /*0020*/ 	.byte	0x00, 0x00, 0x00, 0x00


//--------------------- .nv.info._Z17reduce_min_kernelPfi --------------------------
	.section	.nv.info._Z17reduce_min_kernelPfi,"",@"SHT_CUDA_INFO"
	.sectionflags	@""
	.align	4


	//----- nvinfo : EIATTR_CUDA_API_VERSION
	.align		4
        /*0000*/ 	.byte	0x04, 0x37
        /*0002*/ 	.short	(.L_23 - .L_22)
.L_22:
        /*0004*/ 	.word	0x00000082


	//----- nvinfo : EIATTR_KPARAM_INFO
	.align		4
.L_23:
        /*0008*/ 	.byte	0x04, 0x17
        /*000a*/ 	.short	(.L_25 - .L_24)
.L_24:
        /*000c*/ 	.word	0x00000000
        /*0010*/ 	.short	0x0001
        /*0012*/ 	.short	0x0008
        /*0014*/ 	.byte	0x00, 0xf0, 0x11, 0x00


	//----- nvinfo : EIATTR_KPARAM_INFO
	.align		4
.L_25:
        /*0018*/ 	.byte	0x04, 0x17
        /*001a*/ 	.short	(.L_27 - .L_26)
.L_26:
        /*001c*/ 	.word	0x00000000
        /*0020*/ 	.short	0x0000
        /*0022*/ 	.short	0x0000
        /*0024*/ 	.byte	0x00, 0xf5, 0x21, 0x00


	//----- nvinfo : EIATTR_SPARSE_MMA_MASK
	.align		4
.L_27:
        /*0028*/ 	.byte	0x03, 0x50
        /*002a*/ 	.short	0x0000


	//----- nvinfo : EIATTR_MAXREG_COUNT
	.align		4
        /*002c*/ 	.byte	0x03, 0x1b
        /*002e*/ 	.short	0x00ff


	//----- nvinfo : EIATTR_NUM_BARRIERS
	.align		4
        /*0030*/ 	.byte	0x02, 0x4c
        /*0032*/ 	.byte	0x01
	.zero		1


	//----- nvinfo : EIATTR_MERCURY_ISA_VERSION
	.align		4
        /*0034*/ 	.byte	0x03, 0x5f
        /*0036*/ 	.short	0x0101


	//----- nvinfo : EIATTR_VRC_CTA_INIT_COUNT
	.align		4
        /*0038*/ 	.byte	0x02, 0x4a
	.zero		1
	.zero		1


	//----- nvinfo : EIATTR_EXIT_INSTR_OFFSETS
	.align		4
        /*003c*/ 	.byte	0x04, 0x1c
        /*003e*/ 	.short	(.L_29 - .L_28)


	//   ....[0]....
.L_28:
        /*0040*/ 	.word	0x000002e0


	//   ....[1]....
        /*0044*/ 	.word	0x00000360


	//----- nvinfo : EIATTR_CRS_STACK_SIZE
	.align		4
.L_29:
        /*0048*/ 	.byte	0x04, 0x1e
        /*004a*/ 	.short	(.L_31 - .L_30)
.L_30:
        /*004c*/ 	.word	0x00000000


	//----- nvinfo : EIATTR_CBANK_PARAM_SIZE
	.align		4
.L_31:
        /*0050*/ 	.byte	0x03, 0x19
        /*0052*/ 	.short	0x000c


	//----- nvinfo : EIATTR_PARAM_CBANK
	.align		4
        /*0054*/ 	.byte	0x04, 0x0a
        /*0056*/ 	.short	(.L_33 - .L_32)
	.align		4
.L_32:
        /*0058*/ 	.word	index@(.nv.constant0._Z17reduce_min_kernelPfi)
        /*005c*/ 	.short	0x0380
        /*005e*/ 	.short	0x000c


	//----- nvinfo : EIATTR_SW_WAR
	.align		4
.L_33:
        /*0060*/ 	.byte	0x04, 0x36
        /*0062*/ 	.short	(.L_35 - .L_34)
.L_34:
        /*0064*/ 	.word	0x00000008
.L_35:


//--------------------- .nv.info._Z25gpu_min_distance_per_pairPKfS0_iPfx --------------------------
	.section	.nv.info._Z25gpu_min_distance_per_pairPKfS0_iPfx,"",@"SHT_CUDA_INFO"
	.sectionflags	@""
	.align	4


	//----- nvinfo : EIATTR_CUDA_API_VERSION
	.align		4
        /*0000*/ 	.byte	0x04, 0x37
        /*0002*/ 	.short	(.L_37 - .L_36)
.L_36:
        /*0004*/ 	.word	0x00000082


	//----- nvinfo : EIATTR_KPARAM_INFO
	.align		4
.L_37:
        /*0008*/ 	.byte	0x04, 0x17
        /*000a*/ 	.short	(.L_39 - .L_38)
.L_38:
        /*000c*/ 	.word	0x00000000
        /*0010*/ 	.short	0x0004
        /*0012*/ 	.short	0x0020
        /*0014*/ 	.byte	0x00, 0xf0, 0x21, 0x00


	//----- nvinfo : EIATTR_KPARAM_INFO
	.align		4
.L_39:
        /*0018*/ 	.byte	0x04, 0x17
        /*001a*/ 	.short	(.L_41 - .L_40)
.L_40:
        /*001c*/ 	.word	0x00000000
        /*0020*/ 	.short	0x0003
        /*0022*/ 	.short	0x0018
        /*0024*/ 	.byte	0x00, 0xf5, 0x21, 0x00


	//----- nvinfo : EIATTR_KPARAM_INFO
	.align		4
.L_41:
        /*0028*/ 	.byte	0x04, 0x17
        /*002a*/ 	.short	(.L_43 - .L_42)
.L_42:
        /*002c*/ 	.word	0x00000000
        /*0030*/ 	.short	0x0002
        /*0032*/ 	.short	0x0010
        /*0034*/ 	.byte	0x00, 0xf0, 0x11, 0x00


	//----- nvinfo : EIATTR_KPARAM_INFO
	.align		4
.L_43:
        /*0038*/ 	.byte	0x04, 0x17
        /*003a*/ 	.short	(.L_45 - .L_44)
.L_44:
        /*003c*/ 	.word	0x00000000
        /*0040*/ 	.short	0x0001
        /*0042*/ 	.short	0x0008
        /*0044*/ 	.byte	0x00, 0xf5, 0x21, 0x00


	//----- nvinfo : EIATTR_KPARAM_INFO
	.align		4
.L_45:
        /*0048*/ 	.byte	0x04, 0x17
        /*004a*/ 	.short	(.L_47 - .L_46)
.L_46:
        /*004c*/ 	.word	0x00000000
        /*0050*/ 	.short	0x0000
        /*0052*/ 	.short	0x0000
        /*0054*/ 	.byte	0x00, 0xf5, 0x21, 0x00


	//----- nvinfo : EIATTR_SPARSE_MMA_MASK
	.align		4
.L_47:
        /*0058*/ 	.byte	0x03, 0x50
        /*005a*/ 	.short	0x0000


	//----- nvinfo : EIATTR_MAXREG_COUNT
	.align		4
        /*005c*/ 	.byte	0x03, 0x1b
        /*005e*/ 	.short	0x00ff


	//----- nvinfo : EIATTR_MERCURY_ISA_VERSION
	.align		4
        /*0060*/ 	.byte	0x03, 0x5f
        /*0062*/ 	.short	0x0101


	//----- nvinfo : EIATTR_VRC_CTA_INIT_COUNT
	.align		4
        /*0064*/ 	.byte	0x02, 0x4a
	.zero		1
	.zero		1


	//----- nvinfo : EIATTR_EXIT_INSTR_OFFSETS
	.align		4
        /*0068*/ 	.byte	0x04, 0x1c
        /*006a*/ 	.short	(.L_49 - .L_48)


	//   ....[0]....
.L_48:
        /*006c*/ 	.word	0x00000080


	//   ....[1]....
        /*0070*/ 	.word	0x00000450


	//----- nvinfo : EIATTR_CRS_STACK_SIZE
	.align		4
.L_49:
        /*0074*/ 	.byte	0x04, 0x1e
        /*0076*/ 	.short	(.L_51 - .L_50)
.L_50:
        /*0078*/ 	.word	0x00000000


	//----- nvinfo : EIATTR_CBANK_PARAM_SIZE
	.align		4
.L_51:
        /*007c*/ 	.byte	0x03, 0x19
        /*007e*/ 	.short	0x0028


	//----- nvinfo : EIATTR_PARAM_CBANK
	.align		4
        /*0080*/ 	.byte	0x04, 0x0a
        /*0082*/ 	.short	(.L_53 - .L_52)
	.align		4
.L_52:
        /*0084*/ 	.word	index@(.nv.constant0._Z25gpu_min_distance_per_pairPKfS0_iPfx)
        /*0088*/ 	.short	0x0380
        /*008a*/ 	.short	0x0028


	//----- nvinfo : EIATTR_SW_WAR
	.align		4
.L_53:
        /*008c*/ 	.byte	0x04, 0x36
        /*008e*/ 	.short	(.L_55 - .L_54)
.L_54:
        /*0090*/ 	.word	0x00000008
.L_55:


//--------------------- .nv.info._Z28min_distance_perParticle_gpuPKfS0_iPf --------------------------
	.section	.nv.info._Z28min_distance_perParticle_gpuPKfS0_iPf,"",@"SHT_CUDA_INFO"
	.sectionflags	@""
	.align	4


	//----- nvinfo : EIATTR_CUDA_API_VERSION
	.align		4
        /*0000*/ 	.byte	0x04, 0x37
        /*0002*/ 	.short	(.L_57 - .L_56)
.L_56:
        /*0004*/ 	.word	0x00000082


	//----- nvinfo : EIATTR_KPARAM_INFO
	.align		4
.L_57:
        /*0008*/ 	.byte	0x04, 0x17
        /*000a*/ 	.short	(.L_59 - .L_58)
.L_58:
        /*000c*/ 	.word	0x00000000
        /*0010*/ 	.short	0x0003
        /*0012*/ 	.short	0x0018
        /*0014*/ 	.byte	0x00, 0xf5, 0x21, 0x00


	//----- nvinfo : EIATTR_KPARAM_INFO
	.align		4
.L_59:
        /*0018*/ 	.byte	0x04, 0x17
        /*001a*/ 	.short	(.L_61 - .L_60)
.L_60:
        /*001c*/ 	.word	0x00000000
        /*0020*/ 	.short	0x0002
        /*0022*/ 	.short	0x0010
        /*0024*/ 	.byte	0x00, 0xf0, 0x11, 0x00


	//----- nvinfo : EIATTR_KPARAM_INFO
	.align		4
.L_61:
        /*0028*/ 	.byte	0x04, 0x17
        /*002a*/ 	.short	(.L_63 - .L_62)
.L_62:
        /*002c*/ 	.word	0x00000000
        /*0030*/ 	.short	0x0001
        /*0032*/ 	.short	0x0008
        /*0034*/ 	.byte	0x00, 0xf5, 0x21, 0x00


	//----- nvinfo : EIATTR_KPARAM_INFO
	.align		4
.L_63:
        /*0038*/ 	.byte	0x04, 0x17
        /*003a*/ 	.short	(.L_65 - .L_64)
.L_64:
        /*003c*/ 	.word	0x00000000
        /*0040*/ 	.short	0x0000
        /*0042*/ 	.short	0x0000
        /*0044*/ 	.byte	0x00, 0xf5, 0x21, 0x00


	//----- nvinfo : EIATTR_SPARSE_MMA_MASK
	.align		4
.L_65:
        /*0048*/ 	.byte	0x03, 0x50
        /*004a*/ 	.short	0x0000


	//----- nvinfo : EIATTR_MAXREG_COUNT
	.align		4
        /*004c*/ 	.byte	0x03, 0x1b
        /*004e*/ 	.short	0x00ff


	//----- nvinfo : EIATTR_MERCURY_ISA_VERSION
	.align		4
        /*0050*/ 	.byte	0x03, 0x5f
        /*0052*/ 	.short	0x0101


	//----- nvinfo : EIATTR_VRC_CTA_INIT_COUNT
	.align		4
        /*0054*/ 	.byte	0x02, 0x4a
	.zero		1
	.zero		1


	//----- nvinfo : EIATTR_EXIT_INSTR_OFFSETS
	.align		4
        /*0058*/ 	.byte	0x04, 0x1c
        /*005a*/ 	.short	(.L_67 - .L_66)


	//   ....[0]....
.L_66:
        /*005c*/ 	.word	0x00000070


	//   ....[1]....
        /*0060*/ 	.word	0x00003460


	//----- nvinfo : EIATTR_CRS_STACK_SIZE
	.align		4
.L_67:
        /*0064*/ 	.byte	0x04, 0x1e
        /*0066*/ 	.short	(.L_69 - .L_68)
.L_68:
        /*0068*/ 	.word	0x00000000


	//----- nvinfo : EIATTR_CBANK_PARAM_SIZE
	.align		4
.L_69:
        /*006c*/ 	.byte	0x03, 0x19
        /*006e*/ 	.short	0x0020


	//----- nvinfo : EIATTR_PARAM_CBANK
	.align		4
        /*0070*/ 	.byte	0x04, 0x0a
        /*0072*/ 	.short	(.L_71 - .L_70)
	.align		4
.L_70:
        /*0074*/ 	.word	index@(.nv.constant0._Z28min_distance_perParticle_gpuPKfS0_iPf)
        /*0078*/ 	.short	0x0380
        /*007a*/ 	.short	0x0020


	//----- nvinfo : EIATTR_SW_WAR
	.align		4
.L_71:
        /*007c*/ 	.byte	0x04, 0x36
        /*007e*/ 	.short	(.L_73 - .L_72)
.L_72:
        /*0080*/ 	.word	0x00000008
.L_73:


//--------------------- .nv.callgraph             --------------------------
	.section	.nv.callgraph,"",@"SHT_CUDA_CALLGRAPH"
	.align	4
	.sectionentsize	8
	.align		4
        /*0000*/ 	.word	0x00000000
	.align		4
        /*0004*/ 	.word	0xffffffff
	.align		4
        /*0008*/ 	.word	0x00000000
	.align		4
        /*000c*/ 	.word	0xfffffffe
	.align		4
        /*0010*/ 	.word	0x00000000
	.align		4
        /*0014*/ 	.word	0xfffffffd
	.align		4
        /*0018*/ 	.word	0x00000000
	.align		4
        /*001c*/ 	.word	0xfffffffc


//--------------------- .text._Z17reduce_min_kernelPfi --------------------------
	.section	.text._Z17reduce_min_kernelPfi,"ax",@progbits
	.align	128
        .global         _Z17reduce_min_kernelPfi
        .type           _Z17reduce_min_kernelPfi,@function
        .size           _Z17reduce_min_kernelPfi,(.L_x_135 - _Z17reduce_min_kernelPfi)
        .other          _Z17reduce_min_kernelPfi,@"STO_CUDA_ENTRY STV_DEFAULT"
_Z17reduce_min_kernelPfi:
.text._Z17reduce_min_kernelPfi:
[----:B------:R-:W-:Y:S01]  /*0000*/  LDC R1, c[0x0][0x37c] ;  /* 0x0000df00ff017b82 */ /* 0x000fe20000000800 */
[----:B------:R-:W0:Y:S01]  /*0010*/  S2R R9, SR_CTAID.X ;  /* 0x0000000000097919 */ /* 0x000e220000002500 */
[----:B------:R-:W0:Y:S01]  /*0020*/  LDCU UR4, c[0x0][0x360] ;  /* 0x00006c00ff0477ac */ /* 0x000e220008000800 */
[----:B------:R-:W-:Y:S01]  /*0030*/  BSSY.RECONVERGENT B0, `(.L_x_0) ;  /* 0x0000013000007945 */ /* 0x000fe20003800200 */
[----:B------:R-:W-:Y:S01]  /*0040*/  IMAD.MOV.U32 R6, RZ, RZ, 0x7f7fffff ;  /* 0x7f7fffffff067424 */ /* 0x000fe200078e00ff */
[----:B------:R-:W1:Y:S01]  /*0050*/  S2R R7, SR_TID.X ;  /* 0x0000000000077919 */ /* 0x000e620000002100 */
[----:B------:R-:W2:Y:S01]  /*0060*/  LDCU UR5, c[0x0][0x388] ;  /* 0x00007100ff0577ac */ /* 0x000ea20008000800 */
[----:B------:R-:W3:Y:S01]  /*0070*/  LDCU.64 UR6, c[0x0][0x358] ;  /* 0x00006b00ff0677ac */ /* 0x000ee20008000a00 */
[----:B0-----:R-:W-:-:S04]  /*0080*/  IMAD R0, R9, UR4, RZ ;  /* 0x0000000409007c24 */ /* 0x001fc8000f8e02ff */
[----:B-1----:R-:W-:Y:S02]  /*0090*/  IMAD R3, R0, 0x2, R7 ;  /* 0x0000000200037824 */ /* 0x002fe400078e0207 */
[----:B------:R-:W-:-:S03]  /*00a0*/  IMAD.U32 R0, RZ, RZ, UR4 ;  /* 0x00000004ff007e24 */ /* 0x000fc6000f8e00ff */
[----:B--2---:R-:W-:-:S13]  /*00b0*/  ISETP.GE.U32.AND P0, PT, R3, UR5, PT ;  /* 0x0000000503007c0c */ /* 0x004fda000bf06070 */
[----:B---3--:R-:W-:Y:S05]  /*00c0*/  @P0 BRA `(.L_x_1) ;  /* 0x0000000000240947 */ /* 0x008fea0003800000 */
[----:B------:R-:W0:Y:S01]  /*00d0*/  LDC.64 R4, c[0x0][0x380] ;  /* 0x0000e000ff047b82 */ /* 0x000e220000000a00 */
[----:B------:R-:W-:-:S05]  /*00e0*/  IMAD.IADD R11, R3, 0x1, R0 ;  /* 0x00000001030b7824 */ /* 0x000fca00078e0200 */
[----:B------:R-:W-:Y:S01]  /*00f0*/  ISETP.GE.U32.AND P0, PT, R11, UR5, PT ;  /* 0x000000050b007c0c */ /* 0x000fe2000bf06070 */
[----:B0-----:R-:W-:-:S12]  /*0100*/  IMAD.WIDE.U32 R2, R3, 0x4, R4 ;  /* 0x0000000403027825 */ /* 0x001fd800078e0004 */
[----:B------:R-:W-:Y:S01]  /*0110*/  @!P0 IMAD.WIDE.U32 R4, R11, 0x4, R4 ;  /* 0x000000040b048825 */ /* 0x000fe200078e0004 */
[----:B------:R-:W2:Y:S05]  /*0120*/  LDG.E R6, desc[UR6][R2.64] ;  /* 0x0000000602067981 */ /* 0x000eaa000c1e1900 */
[----:B------:R-:W2:Y:S02]  /*0130*/  @!P0 LDG.E R5, desc[UR6][R4.64] ;  /* 0x0000000604058981 */ /* 0x000ea4000c1e1900 */
[----:B--2---:R-:W-:-:S04]  /*0140*/  @!P0 FSETP.GEU.AND P1, PT, R5, R6, PT ;  /* 0x000000060500820b */ /* 0x004fc80003f2e000 */
[----:B------:R-:W-:-:S09]  /*0150*/  @!P0 FSEL R6, R5, R6, !P1 ;  /* 0x0000000605068208 */ /* 0x000fd20004800000 */
.L_x_1:
[----:B------:R-:W-:Y:S05]  /*0160*/  BSYNC.RECONVERGENT B0 ;  /* 0x0000000000007941 */ /* 0x000fea0003800200 */
.L_x_0:
[----:B------:R-:W0:Y:S01]  /*0170*/  S2UR UR5, SR_CgaCtaId ;  /* 0x00000000000579c3 */ /* 0x000e220000008800 */
[----:B------:R-:W-:Y:S01]  /*0180*/  UMOV UR4, 0x400 ;  /* 0x0000040000047882 */ /* 0x000fe20000000000 */
[----:B------:R-:W-:Y:S01]  /*0190*/  ISETP.GE.U32.AND P0, PT, R0, 0x2, PT ;  /* 0x000000020000780c */ /* 0x000fe20003f06070 */
[----:B0-----:R-:W-:-:S06]  /*01a0*/  ULEA UR4, UR5, UR4, 0x18 ;  /* 0x0000000405047291 */ /* 0x001fcc000f8ec0ff */
[----:B------:R-:W-:-:S05]  /*01b0*/  LEA R3, R7, UR4, 0x2 ;  /* 0x0000000407037c11 */ /* 0x000fca000f8e10ff */
[----:B------:R0:W-:Y:S01]  /*01c0*/  STS [R3], R6 ;  /* 0x0000000603007388 */ /* 0x0001e20000000800 */
[----:B------:R-:W-:Y:S06]  /*01d0*/  BAR.SYNC.DEFER_BLOCKING 0x0 ;  /* 0x0000000000007b1d */ /* 0x000fec0000010000 */
[----:B------:R-:W-:Y:S05]  /*01e0*/  @!P0 BRA `(.L_x_2) ;  /* 0x0000000000388947 */ /* 0x000fea0003800000 */
.L_x_5:
[--C-:B------:R-:W-:Y:S01]  /*01f0*/  IMAD.MOV.U32 R5, RZ, RZ, R0.reuse ;  /* 0x000000ffff057224 */ /* 0x100fe200078e0000 */
[----:B------:R-:W-:Y:S01]  /*0200*/  SHF.R.U32.HI R0, RZ, 0x1, R0 ;  /* 0x00000001ff007819 */ /* 0x000fe20000011600 */
[----:B------:R-:W-:Y:S03]  /*0210*/  BSSY.RECONVERGENT B0, `(.L_x_3) ;  /* 0x0000008000007945 */ /* 0x000fe60003800200 */
[----:B------:R-:W-:-:S13]  /*0220*/  ISETP.GE.U32.AND P0, PT, R7, R0, PT ;  /* 0x000000000700720c */ /* 0x000fda0003f06070 */
[----:B-1----:R-:W-:Y:S05]  /*0230*/  @P0 BRA `(.L_x_4) ;  /* 0x0000000000140947 */ /* 0x002fea0003800000 */
[----:B------:R-:W-:Y:S01]  /*0240*/  IMAD R4, R0, 0x4, R3 ;  /* 0x0000000400047824 */ /* 0x000fe200078e0203 */
[----:B------:R-:W-:Y:S05]  /*0250*/  LDS R2, [R3] ;  /* 0x0000000003027984 */ /* 0x000fea0000000800 */
[----:B------:R-:W1:Y:S02]  /*0260*/  LDS R4, [R4] ;  /* 0x0000000004047984 */ /* 0x000e640000000800 */
[----:B-1----:R-:W-:-:S13]  /*0270*/  FSETP.GEU.AND P0, PT, R4, R2, PT ;  /* 0x000000020400720b */ /* 0x002fda0003f0e000 */
[----:B------:R1:W-:Y:S02]  /*0280*/  @!P0 STS [R3], R4 ;  /* 0x0000000403008388 */ /* 0x0003e40000000800 */
.L_x_4:
[----:B------:R-:W-:Y:S05]  /*0290*/  BSYNC.RECONVERGENT B0 ;  /* 0x0000000000007941 */ /* 0x000fea0003800200 */
.L_x_3:
[----:B------:R-:W-:Y:S01]  /*02a0*/  BAR.SYNC.DEFER_BLOCKING 0x0 ;  /* 0x0000000000007b1d */ /* 0x000fe20000010000 */
[----:B------:R-:W-:-:S13]  /*02b0*/  ISETP.GT.U32.AND P0, PT, R5, 0x3, PT ;  /* 0x000000030500780c */ /* 0x000fda0003f04070 */
[----:B------:R-:W-:Y:S05]  /*02c0*/  @P0 BRA `(.L_x_5) ;  /* 0xfffffffc00c80947 */ /* 0x000fea000383ffff */
.L_x_2:
[----:B------:R-:W-:-:S13]  /*02d0*/  ISETP.NE.AND P0, PT, R7, RZ, PT ;  /* 0x000000ff0700720c */ /* 0x000fda0003f05270 */
[----:B------:R-:W-:Y:S05]  /*02e0*/  @P0 EXIT ;  /* 0x000000000000094d */ /* 0x000fea0003800000 */
[----:B------:R-:W2:Y:S01]  /*02f0*/  S2UR UR5, SR_CgaCtaId ;  /* 0x00000000000579c3 */ /* 0x000ea20000008800 */
[----:B------:R-:W-:-:S07]  /*0300*/  UMOV UR4, 0x400 ;  /* 0x0000040000047882 */ /* 0x000fce0000000000 */
[----:B01----:R-:W0:Y:S01]  /*0310*/  LDC.64 R2, c[0x0][0x380] ;  /* 0x0000e000ff027b82 */ /* 0x003e220000000a00 */
[----:B--2---:R-:W-:Y:S01]  /*0320*/  ULEA UR4, UR5, UR4, 0x18 ;  /* 0x0000000405047291 */ /* 0x004fe2000f8ec0ff */
[----:B0-----:R-:W-:-:S08]  /*0330*/  IMAD.WIDE.U32 R2, R9, 0x4, R2 ;  /* 0x0000000409027825 */ /* 0x001fd000078e0002 */
[----:B------:R-:W0:Y:S04]  /*0340*/  LDS R5, [UR4] ;  /* 0x00000004ff057984 */ /* 0x000e280008000800 */
[----:B0-----:R-:W-:Y:S01]  /*0350*/  STG.E desc[UR6][R2.64], R5 ;  /* 0x0000000502007986 */ /* 0x001fe2000c101906 */
[----:B------:R-:W-:Y:S05]  /*0360*/  EXIT ;  /* 0x000000000000794d */ /* 0x000fea0003800000 */
.L_x_6:
[----:B------:R-:W-:-:S00]  /*0370*/  BRA `(.L_x_6) ;  /* 0xfffffffc00fc7947 */ /* 0x000fc0000383ffff */
[----:B------:R-:W-:-:S00]  /*0380*/  NOP ;  /* 0x0000000000007918 */ /* 0x000fc00000000000 */
[----:B------:R-:W-:-:S00]  /*0390*/  NOP ;  /* 0x0000000000007918 */ /* 0x000fc00000000000 */
[----:B------:R-:W-:-:S00]  /*03a0*/  NOP ;  /* 0x0000000000007918 */ /* 0x000fc00000000000 */
[----:B------:R-:W-:-:S00]  /*03b0*/  NOP ;  /* 0x0000000000007918 */ /* 0x000fc00000000000 */
[----:B------:R-:W-:-:S00]  /*03c0*/  NOP ;  /* 0x0000000000007918 */ /* 0x000fc00000000000 */
[----:B------:R-:W-:-:S00]  /*03d0*/  NOP ;  /* 0x0000000000007918 */ /* 0x000fc00000000000 */
[----:B------:R-:W-:-:S00]  /*03e0*/  NOP ;  /* 0x0000000000007918 */ /* 0x000fc00000000000 */
[----:B------:R-:W-:-:S00]  /*03f0*/  NOP ;  /* 0x0000000000007918 */ /* 0x000fc00000000000 */
.L_x_135:


//--------------------- .text._Z25gpu_min_distance_per_pairPKfS0_iPfx --------------------------
	.section	.text._Z25gpu_min_distance_per_pairPKfS0_iPfx,"ax",@progbits
	.align	128
        .global         _Z25gpu_min_distance_per_pairPKfS0_iPfx
        .type           _Z25gpu_min_distance_per_pairPKfS0_iPfx,@function
        .size           _Z25gpu_min_distance_per_pairPKfS0_iPfx,(.L_x_133 - _Z25gpu_min_distance_per_pairPKfS0_iPfx)
        .other          _Z25gpu_min_distance_per_pairPKfS0_iPfx,@"STO_CUDA_ENTRY STV_DEFAULT"
_Z25gpu_min_distance_per_pairPKfS0_iPfx:
.text._Z25gpu_min_distance_per_pairPKfS0_iPfx:
[----:B------:R-:W-:Y:S01]  /*0000*/  LDC R1, c[0x0][0x37c] ;  /* 0x0000df00ff017b82 */ /* 0x000fe20000000800 */
[----:B------:R-:W0:Y:S07]  /*0010*/  S2R R3, SR_TID.X ;  /* 0x0000000000037919 */ /* 0x000e2e0000002100 */
[----:B------:R-:W0:Y:S01]  /*0020*/  S2UR UR4, SR_CTAID.X ;  /* 0x00000000000479c3 */ /* 0x000e220000002500 */
[----:B------:R-:W1:Y:S07]  /*0030*/  LDCU.64 UR6, c[0x0][0x3a0] ;  /* 0x00007400ff0677ac */ /* 0x000e6e0008000a00 */
[----:B------:R-:W0:Y:S02]  /*0040*/  LDC R2, c[0x0][0x360] ;  /* 0x0000d800ff027b82 */ /* 0x000e240000000800 */
[----:B0-----:R-:W-:-:S05]  /*0050*/  IMAD R2, R2, UR4, R3 ;  /* 0x0000000402027c24 */ /* 0x001fca000f8e0203 */
[----:B-1----:R-:W-:-:S04]  /*0060*/  ISETP.GE.U32.AND P0, PT, R2, UR6, PT ;  /* 0x0000000602007c0c */ /* 0x002fc8000bf06070 */
[----:B------:R-:W-:-:S13]  /*0070*/  ISETP.GE.AND.EX P0, PT, RZ, UR7, PT, P0 ;  /* 0x00000007ff007c0c */ /* 0x000fda000bf06300 */
[----:B------:R-:W-:Y:S05]  /*0080*/  @P0 EXIT ;  /* 0x000000000000094d */ /* 0x000fea0003800000 */
[----:B------:R-:W0:Y:S01]  /*0090*/  LDC R7, c[0x0][0x390] ;  /* 0x0000e400ff077b82 */ /* 0x000e220000000800 */
[----:B------:R-:W1:Y:S01]  /*00a0*/  LDCU.64 UR4, c[0x0][0x358] ;  /* 0x00006b00ff0477ac */ /* 0x000e620008000a00 */
[----:B------:R-:W-:Y:S01]  /*00b0*/  BSSY.RECONVERGENT B0, `(.L_x_7) ;  /* 0x0000019000007945 */ /* 0x000fe20003800200 */
[----:B------:R-:W-:Y:S02]  /*00c0*/  HFMA2 R5, -RZ, RZ, 0, 0 ;  /* 0x00000000ff057431 */ /* 0x000fe400000001ff */
[----:B------:R-:W-:Y:S01]  /*00d0*/  IMAD.MOV.U32 R0, RZ, RZ, R2 ;  /* 0x000000ffff007224 */ /* 0x000fe200078e0002 */
[----:B0-----:R-:W-:-:S04]  /*00e0*/  IADD3 R3, PT, PT, R7, -0x1, RZ ;  /* 0xffffffff07037810 */ /* 0x001fc80007ffe0ff */
[----:B------:R-:W-:Y:S02]  /*00f0*/  ISETP.GE.U32.AND P0, PT, R2, R3, PT ;  /* 0x000000030200720c */ /* 0x000fe40003f06070 */
[----:B------:R-:W-:-:S04]  /*0100*/  SHF.R.S32.HI R4, RZ, 0x1f, R3 ;  /* 0x0000001fff047819 */ /* 0x000fc80000011403 */
[----:B------:R-:W-:-:S13]  /*0110*/  ISETP.GE.AND.EX P0, PT, RZ, R4, PT, P0 ;  /* 0x00000004ff00720c */ /* 0x000fda0003f06300 */
[----:B-1----:R-:W-:Y:S05]  /*0120*/  @!P0 BRA `(.L_x_8) ;  /* 0x0000000000448947 */ /* 0x002fea0003800000 */
[----:B------:R-:W-:Y:S01]  /*0130*/  BSSY.RECONVERGENT B1, `(.L_x_9) ;  /* 0x000000e000017945 */ /* 0x000fe20003800200 */
[----:B------:R-:W-:Y:S01]  /*0140*/  IMAD.MOV.U32 R6, RZ, RZ, R3 ;  /* 0x000000ffff067224 */ /* 0x000fe200078e0003 */
[----:B------:R-:W-:Y:S01]  /*0150*/  MOV R5, R4 ;  /* 0x0000000400057202 */ /* 0x000fe20000000f00 */
[----:B------:R-:W-:Y:S01]  /*0160*/  IMAD.MOV.U32 R0, RZ, RZ, RZ ;  /* 0x000000ffff007224 */ /* 0x000fe200078e00ff */
[----:B------:R-:W-:Y:S01]  /*0170*/  MOV R3, R2 ;  /* 0x0000000200037202 */ /* 0x000fe20000000f00 */
[----:B------:R-:W-:-:S07]  /*0180*/  IMAD.MOV.U32 R4, RZ, RZ, RZ ;  /* 0x000000ffff047224 */ /* 0x000fce00078e00ff */
.L_x_10:
[----:B------:R-:W-:Y:S02]  /*0190*/  IADD3 R3, P0, PT, -R6, R3, RZ ;  /* 0x0000000306037210 */ /* 0x000fe40007f1e1ff */
[C---:B------:R-:W-:Y:S01]  /*01a0*/  IADD3 R6, PT, PT, -R0.reuse, -0x2, R7 ;  /* 0xfffffffe00067810 */ /* 0x040fe20007ffe107 */
[----:B------:R-:W-:Y:S01]  /*01b0*/  VIADD R0, R0, 0x1 ;  /* 0x0000000100007836 */ /* 0x000fe20000000000 */
[----:B------:R-:W-:Y:S02]  /*01c0*/  IADD3.X R4, PT, PT, ~R5, R4, RZ, P0, !PT ;  /* 0x0000000405047210 */ /* 0x000fe400007fe5ff */
[----:B------:R-:W-:Y:S02]  /*01d0*/  ISETP.GE.U32.AND P0, PT, R3, R6, PT ;  /* 0x000000060300720c */ /* 0x000fe40003f06070 */
[----:B------:R-:W-:-:S04]  /*01e0*/  SHF.R.S32.HI R5, RZ, 0x1f, R6 ;  /* 0x0000001fff057819 */ /* 0x000fc80000011406 */
[----:B------:R-:W-:-:S13]  /*01f0*/  ISETP.GE.AND.EX P0, PT, R4, R5, PT, P0 ;  /* 0x000000050400720c */ /* 0x000fda0003f06300 */
[----:B------:R-:W-:Y:S05]  /*0200*/  @P0 BRA `(.L_x_10) ;  /* 0xfffffffc00e00947 */ /* 0x000fea000383ffff */
[----:B------:R-:W-:Y:S05]  /*0210*/  BSYNC.RECONVERGENT B1 ;  /* 0x0000000000017941 */ /* 0x000fea0003800200 */
.L_x_9:
[----:B------:R-:W-:Y:S01]  /*0220*/  MOV R5, R0 ;  /* 0x0000000000057202 */ /* 0x000fe20000000f00 */
[----:B------:R-:W-:-:S07]  /*0230*/  IMAD.MOV.U32 R0, RZ, RZ, R3 ;  /* 0x000000ffff007224 */ /* 0x000fce00078e0003 */
.L_x_8:
[----:B------:R-:W-:Y:S05]  /*0240*/  BSYNC.RECONVERGENT B0 ;  /* 0x0000000000007941 */ /* 0x000fea0003800200 */
.L_x_7:
[----:B------:R-:W0:Y:S01]  /*0250*/  LDC.64 R10, c[0x0][0x388] ;  /* 0x0000e200ff0a7b82 */ /* 0x000e220000000a00 */
[----:B------:R-:W-:-:S07]  /*0260*/  IADD3 R3, PT, PT, R5, 0x1, R0 ;  /* 0x0000000105037810 */ /* 0x000fce0007ffe000 */
[----:B------:R-:W1:Y:S01]  /*0270*/  LDC.64 R6, c[0x0][0x380] ;  /* 0x0000e000ff067b82 */ /* 0x000e620000000a00 */
[----:B0-----:R-:W-:-:S04]  /*0280*/  IMAD.WIDE.U32 R8, R5, 0x4, R10 ;  /* 0x0000000405087825 */ /* 0x001fc800078e000a */
[----:B------:R-:W-:Y:S02]  /*0290*/  IMAD.WIDE R10, R3, 0x4, R10 ;  /* 0x00000004030a7825 */ /* 0x000fe400078e020a */
[----:B------:R-:W2:Y:S02]  /*02a0*/  LDG.E R8, desc[UR4][R8.64] ;  /* 0x0000000408087981 */ /* 0x000ea4000c1e1900 */
[--C-:B-1----:R-:W-:Y:S02]  /*02b0*/  IMAD.WIDE.U32 R4, R5, 0x4, R6.reuse ;  /* 0x0000000405047825 */ /* 0x102fe400078e0006 */
[----:B------:R-:W2:Y:S02]  /*02c0*/  LDG.E R11, desc[UR4][R10.64] ;  /* 0x000000040a0b7981 */ /* 0x000ea4000c1e1900 */
[----:B------:R-:W-:Y:S02]  /*02d0*/  IMAD.WIDE R6, R3, 0x4, R6 ;  /* 0x0000000403067825 */ /* 0x000fe400078e0206 */
[----:B------:R-:W3:Y:S04]  /*02e0*/  LDG.E R4, desc[UR4][R4.64] ;  /* 0x0000000404047981 */ /* 0x000ee8000c1e1900 */
[----:B------:R-:W3:Y:S01]  /*02f0*/  LDG.E R7, desc[UR4][R6.64] ;  /* 0x0000000406077981 */ /* 0x000ee2000c1e1900 */
[----:B------:R-:W-:Y:S01]  /*0300*/  BSSY.RECONVERGENT B0, `(.L_x_11) ;  /* 0x0000010000007945 */ /* 0x000fe20003800200 */
[----:B--2---:R-:W-:-:S04]  /*0310*/  FADD R3, R8, -R11 ;  /* 0x8000000b08037221 */ /* 0x004fc80000000000 */
[----:B------:R-:W-:Y:S01]  /*0320*/  FMUL R3, R3, R3 ;  /* 0x0000000303037220 */ /* 0x000fe20000400000 */
[----:B---3--:R-:W-:-:S04]  /*0330*/  FADD R0, R4, -R7 ;  /* 0x8000000704007221 */ /* 0x008fc80000000000 */
[----:B------:R-:W-:-:S05]  /*0340*/  FFMA R12, R0, R0, R3 ;  /* 0x00000000000c7223 */ /* 0x000fca0000000003 */
[----:B------:R-:W-:Y:S01]  /*0350*/  IADD3 R0, PT, PT, R12, -0xd000000, RZ ;  /* 0xf30000000c007810 */ /* 0x000fe20007ffe0ff */
[----:B------:R0:W1:Y:S03]  /*0360*/  MUFU.RSQ R13, R12 ;  /* 0x0000000c000d7308 */ /* 0x0000660000001400 */
[----:B------:R-:W-:-:S13]  /*0370*/  ISETP.GT.U32.AND P0, PT, R0, 0x727fffff, PT ;  /* 0x727fffff0000780c */ /* 0x000fda0003f04070 */
[----:B0-----:R-:W-:Y:S05]  /*0380*/  @!P0 BRA `(.L_x_12) ;  /* 0x00000000000c8947 */ /* 0x001fea0003800000 */
[----:B------:R-:W-:-:S07]  /*0390*/  MOV R8, 0x3b0 ;  /* 0x000003b000087802 */ /* 0x000fce0000000f00 */
[----:B-1----:R-:W-:Y:S05]  /*03a0*/  CALL.REL.NOINC `($__internal_0_$__cuda_sm20_sqrt_rn_f32_slowpath) ;  /* 0x00000000002c7944 */ /* 0x002fea0003c00000 */
[----:B------:R-:W-:Y:S05]  /*03b0*/  BRA `(.L_x_13) ;  /* 0x0000000000107947 */ /* 0x000fea0003800000 */
.L_x_12:
[----:B-1----:R-:W-:Y:S01]  /*03c0*/  FMUL.FTZ R3, R12, R13 ;  /* 0x0000000d0c037220 */ /* 0x002fe20000410000 */
[----:B------:R-:W-:-:S03]  /*03d0*/  FMUL.FTZ R4, R13, 0.5 ;  /* 0x3f0000000d047820 */ /* 0x000fc60000410000 */
[----:B------:R-:W-:-:S04]  /*03e0*/  FFMA R0, -R3, R3, R12 ;  /* 0x0000000303007223 */ /* 0x000fc8000000010c */
[----:B------:R-:W-:-:S07]  /*03f0*/  FFMA R3, R0, R4, R3 ;  /* 0x0000000400037223 */ /* 0x000fce0000000003 */
.L_x_13:
[----:B------:R-:W-:Y:S05]  /*0400*/  BSYNC.RECONVERGENT B0 ;  /* 0x0000000000007941 */ /* 0x000fea0003800200 */
.L_x_11:
[----:B------:R-:W0:Y:S02]  /*0410*/  LDCU.64 UR6, c[0x0][0x398] ;  /* 0x00007300ff0677ac */ /* 0x000e240008000a00 */
[----:B0-----:R-:W-:-:S04]  /*0420*/  LEA R4, P0, R2, UR6, 0x2 ;  /* 0x0000000602047c11 */ /* 0x001fc8000f8010ff */
[----:B------:R-:W-:-:S05]  /*0430*/  LEA.HI.X R5, R2, UR7, RZ, 0x2, P0 ;  /* 0x0000000702057c11 */ /* 0x000fca00080f14ff */
[----:B------:R-:W-:Y:S01]  /*0440*/  STG.E desc[UR4][R4.64], R3 ;  /* 0x0000000304007986 */ /* 0x000fe2000c101904 */
[----:B------:R-:W-:Y:S05]  /*0450*/  EXIT ;  /* 0x000000000000794d */ /* 0x000fea0003800000 */
        .weak           $__internal_0_$__cuda_sm20_sqrt_rn_f32_slowpath
        .type           $__internal_0_$__cuda_sm20_sqrt_rn_f32_slowpath,@function
        .size           $__internal_0_$__cuda_sm20_sqrt_rn_f32_slowpath,(.L_x_133 - $__internal_0_$__cuda_sm20_sqrt_rn_f32_slowpath)
$__internal_0_$__cuda_sm20_sqrt_rn_f32_slowpath:
[----:B------:R-:W-:-:S13]  /*0460*/  LOP3.LUT P0, RZ, R12, 0x7fffffff, RZ, 0xc0, !PT ;  /* 0x7fffffff0cff7812 */ /* 0x000fda000780c0ff */
[----:B------:R-:W-:Y:S01]  /*0470*/  @!P0 IMAD.MOV.U32 R3, RZ, RZ, R12 ;  /* 0x000000ffff038224 */ /* 0x000fe200078e000c */
[----:B------:R-:W-:Y:S06]  /*0480*/  @!P0 BRA `(.L_x_14) ;  /* 0x0000000000448947 */ /* 0x000fec0003800000 */
[----:B------:R-:W-:Y:S02]  /*0490*/  FSETP.GEU.FTZ.AND P0, PT, R12, RZ, PT ;  /* 0x000000ff0c00720b */ /* 0x000fe40003f1e000 */
[----:B------:R-:W-:-:S11]  /*04a0*/  MOV R0, R12 ;  /* 0x0000000c00007202 */ /* 0x000fd60000000f00 */
[----:B------:R-:W-:Y:S01]  /*04b0*/  @!P0 MOV R3, 0x7fffffff ;  /* 0x7fffffff00038802 */ /* 0x000fe20000000f00 */
[----:B------:R-:W-:Y:S06]  /*04c0*/  @!P0 BRA `(.L_x_14) ;  /* 0x0000000000348947 */ /* 0x000fec0003800000 */
[----:B------:R-:W-:-:S13]  /*04d0*/  FSETP.GTU.FTZ.AND P0, PT, |R0|, +INF , PT ;  /* 0x7f8000000000780b */ /* 0x000fda0003f1c200 */
[----:B------:R-:W-:Y:S01]  /*04e0*/  @P0 FADD.FTZ R3, R0, 1 ;  /* 0x3f80000000030421 */ /* 0x000fe20000010000 */
[----:B------:R-:W-:Y:S06]  /*04f0*/  @P0 BRA `(.L_x_14) ;  /* 0x0000000000280947 */ /* 0x000fec0003800000 */
[----:B------:R-:W-:-:S13]  /*0500*/  FSETP.NEU.FTZ.AND P0, PT, |R0|, +INF , PT ;  /* 0x7f8000000000780b */ /* 0x000fda0003f1d200 */
[----:B------:R-:W-:-:S04]  /*0510*/  @P0 FFMA R4, R0, 1.84467440737095516160e+19, RZ ;  /* 0x5f80000000040823 */ /* 0x000fc800000000ff */
[----:B------:R-:W0:Y:S02]  /*0520*/  @P0 MUFU.RSQ R3, R4 ;  /* 0x0000000400030308 */ /* 0x000e240000001400 */
[----:B0-----:R-:W-:Y:S01]  /*0530*/  @P0 FMUL.FTZ R5, R4, R3 ;  /* 0x0000000304050220 */ /* 0x001fe20000410000 */
[----:B------:R-:W-:Y:S01]  /*0540*/  @P0 FMUL.FTZ R7, R3, 0.5 ;  /* 0x3f00000003070820 */ /* 0x000fe20000410000 */
[----:B------:R-:W-:Y:S02]  /*0550*/  @!P0 IMAD.MOV.U32 R3, RZ, RZ, R0 ;  /* 0x000000ffff038224 */ /* 0x000fe400078e0000 */
[----:B------:R-:W-:-:S04]  /*0560*/  @P0 FADD.FTZ R6, -R5, -RZ ;  /* 0x800000ff05060221 */ /* 0x000fc80000010100 */
[----:B------:R-:W-:-:S04]  /*0570*/  @P0 FFMA R6, R5, R6, R4 ;  /* 0x0000000605060223 */ /* 0x000fc80000000004 */
[----:B------:R-:W-:-:S04]  /*0580*/  @P0 FFMA R6, R6, R7, R5 ;  /* 0x0000000706060223 */ /* 0x000fc80000000005 */
[----:B------:R-:W-:-:S07]  /*0590*/  @P0 FMUL.FTZ R3, R6, 2.3283064365386962891e-10 ;  /* 0x2f80000006030820 */ /* 0x000fce0000410000 */
.L_x_14:
[----:B------:R-:W-:Y:S01]  /*05a0*/  HFMA2 R5, -RZ, RZ, 0, 0 ;  /* 0x00000000ff057431 */ /* 0x000fe200000001ff */
[----:B------:R-:W-:-:S04]  /*05b0*/  MOV R4, R8 ;  /* 0x0000000800047202 */ /* 0x000fc80000000f00 */
[----:B------:R-:W-:Y:S05]  /*05c0*/  RET.REL.NODEC R4 `(_Z25gpu_min_distance_per_pairPKfS0_iPfx) ;  /* 0xfffffff8048c7950 */ /* 0x000fea0003c3ffff */
.L_x_15:
        /* <DEDUP_REMOVED lines=11> */
.L_x_133:


//--------------------- .text._Z28min_distance_perParticle_gpuPKfS0_iPf --------------------------
	.section	.text._Z28min_distance_perParticle_gpuPKfS0_iPf,"ax",@progbits
	.align	128
        .global         _Z28min_distance_perParticle_gpuPKfS0_iPf
        .type           _Z28min_distance_perParticle_gpuPKfS0_iPf,@function
        .size           _Z28min_distance_perParticle_gpuPKfS0_iPf,(.L_x_134 - _Z28min_distance_perParticle_gpuPKfS0_iPf)
        .other          _Z28min_distance_perParticle_gpuPKfS0_iPf,@"STO_CUDA_ENTRY STV_DEFAULT"
_Z28min_distance_perParticle_gpuPKfS0_iPf:
.text._Z28min_distance_perParticle_gpuPKfS0_iPf:
[----:B------:R-:W-:Y:S01]  /*0000*/  LDC R1, c[0x0][0x37c] ;  /* 0x0000df00ff017b82 */ /* 0x000fe20000000800 */
[----:B------:R-:W0:Y:S07]  /*0010*/  S2R R3, SR_TID.X ;  /* 0x0000000000037919 */ /* 0x000e2e0000002100 */
[----:B------:R-:W0:Y:S01]  /*0020*/  S2UR UR4, SR_CTAID.X ;  /* 0x00000000000479c3 */ /* 0x000e220000002500 */
[----:B------:R-:W1:Y:S07]  /*0030*/  LDCU UR14, c[0x0][0x390] ;  /* 0x00007200ff0e77ac */ /* 0x000e6e0008000800 */
[----:B------:R-:W0:Y:S02]  /*0040*/  LDC R2, c[0x0][0x360] ;  /* 0x0000d800ff027b82 */ /* 0x000e240000000800 */
[----:B0-----:R-:W-:-:S05]  /*0050*/  IMAD R2, R2, UR4, R3 ;  /* 0x0000000402027c24 */ /* 0x001fca000f8e0203 */
[----:B-1----:R-:W-:-:S13]  /*0060*/  ISETP.GE.AND P0, PT, R2, UR14, PT ;  /* 0x0000000e02007c0c */ /* 0x002fda000bf06270 */
[----:B------:R-:W-:Y:S05]  /*0070*/  @P0 EXIT ;  /* 0x000000000000094d */ /* 0x000fea0003800000 */
[----:B------:R-:W0:Y:S01]  /*0080*/  LDC.64 R8, c[0x0][0x380] ;  /* 0x0000e000ff087b82 */ /* 0x000e220000000a00 */
[----:B------:R-:W1:Y:S07]  /*0090*/  LDCU.64 UR12, c[0x0][0x358] ;  /* 0x00006b00ff0c77ac */ /* 0x000e6e0008000a00 */
[----:B------:R-:W2:Y:S01]  /*00a0*/  LDC.64 R10, c[0x0][0x388] ;  /* 0x0000e200ff0a7b82 */ /* 0x000ea20000000a00 */
[----:B0-----:R-:W-:-:S05]  /*00b0*/  IMAD.WIDE R8, R2, 0x4, R8 ;  /* 0x0000000402087825 */ /* 0x001fca00078e0208 */
[----:B-1----:R0:W5:Y:S01]  /*00c0*/  LDG.E R3, desc[UR12][R8.64] ;  /* 0x0000000c08037981 */ /* 0x002162000c1e1900 */
[----:B--2---:R-:W-:-:S05]  /*00d0*/  IMAD.WIDE R10, R2, 0x4, R10 ;  /* 0x00000004020a7825 */ /* 0x004fca00078e020a */
[----:B------:R0:W5:Y:S01]  /*00e0*/  LDG.E R4, desc[UR12][R10.64] ;  /* 0x0000000c0a047981 */ /* 0x000162000c1e1900 */
[----:B------:R-:W-:Y:S01]  /*00f0*/  ISETP.GE.AND P0, PT, R2, 0x1, PT ;  /* 0x000000010200780c */ /* 0x000fe20003f06270 */
[----:B------:R-:W-:Y:S01]  /*0100*/  BSSY.RECONVERGENT B0, `(.L_x_16) ;  /* 0x0000188000007945 */ /* 0x000fe20003800200 */
[----:B------:R-:W-:Y:S01]  /*0110*/  HFMA2 R7, -RZ, RZ, 0, 0 ;  /* 0x00000000ff077431 */ /* 0x000fe200000001ff */
[----:B------:R-:W-:-:S10]  /*0120*/  MOV R5, 0x7f7fffff ;  /* 0x7f7fffff00057802 */ /* 0x000fd40000000f00 */
[----:B0-----:R-:W-:Y:S05]  /*0130*/  @!P0 BRA `(.L_x_17) ;  /* 0x0000001800108947 */ /* 0x001fea0003800000 */
[----:B------:R-:W-:Y:S01]  /*0140*/  VIMNMX R7, PT, PT, R2, UR14, PT ;  /* 0x0000000e02077c48 */ /* 0x000fe2000bfe0100 */
[----:B------:R-:W-:Y:S01]  /*0150*/  BSSY.RECONVERGENT B1, `(.L_x_18) ;  /* 0x00000ca000017945 */ /* 0x000fe20003800200 */
[----:B------:R-:W-:Y:S02]  /*0160*/  MOV R5, 0x7f7fffff ;  /* 0x7f7fffff00057802 */ /* 0x000fe40000000f00 */
[C---:B------:R-:W-:Y:S02]  /*0170*/  ISETP.GE.AND P0, PT, R7.reuse, 0x8, PT ;  /* 0x000000080700780c */ /* 0x040fe40003f06270 */
[----:B------:R-:W-:Y:S02]  /*0180*/  VIMNMX R7, PT, PT, R7, 0x1, !PT ;  /* 0x0000000107077848 */ /* 0x000fe40007fe0100 */
[----:B------:R-:W-:Y:S02]  /*0190*/  MOV R13, RZ ;  /* 0x000000ff000d7202 */ /* 0x000fe40000000f00 */
[----:B------:R-:W-:-:S07]  /*01a0*/  LOP3.LUT R20, R7, 0x7, RZ, 0xc0, !PT ;  /* 0x0000000707147812 */ /* 0x000fce00078ec0ff */
[----:B------:R-:W-:Y:S05]  /*01b0*/  @!P0 BRA `(.L_x_19) ;  /* 0x0000000c000c8947 */ /* 0x000fea0003800000 */
[----:B------:R-:W0:Y:S01]  /*01c0*/  LDCU.128 UR8, c[0x0][0x380] ;  /* 0x00007000ff0877ac */ /* 0x000e220008000c00 */
[----:B------:R-:W-:Y:S02]  /*01d0*/  LOP3.LUT R13, R7, 0x7ffffff8, RZ, 0xc0, !PT ;  /* 0x7ffffff8070d7812 */ /* 0x000fe400078ec0ff */
[----:B------:R-:W-:Y:S02]  /*01e0*/  MOV R5, 0x7f7fffff ;  /* 0x7f7fffff00057802 */ /* 0x000fe40000000f00 */
[----:B------:R-:W-:Y:S01]  /*01f0*/  IADD3 R19, PT, PT, -R13, RZ, RZ ;  /* 0x000000ff0d137210 */ /* 0x000fe20007ffe1ff */
[----:B0-----:R-:W-:Y:S02]  /*0200*/  UIADD3 UR6, UP0, UPT, UR8, 0x10, URZ ;  /* 0x0000001008067890 */ /* 0x001fe4000ff1e0ff */
[----:B------:R-:W-:Y:S02]  /*0210*/  UIADD3 UR4, UP1, UPT, UR10, 0x10, URZ ;  /* 0x000000100a047890 */ /* 0x000fe4000ff3e0ff */
[----:B------:R-:W-:-:S02]  /*0220*/  UIADD3.X UR7, UPT, UPT, URZ, UR9, URZ, UP0, !UPT ;  /* 0x00000009ff077290 */ /* 0x000fc400087fe4ff */
[----:B------:R-:W-:Y:S01]  /*0230*/  UIADD3.X UR5, UPT, UPT, URZ, UR11, URZ, UP1, !UPT ;  /* 0x0000000bff057290 */ /* 0x000fe20008ffe4ff */
[----:B------:R-:W-:Y:S02]  /*0240*/  MOV R16, UR6 ;  /* 0x0000000600107c02 */ /* 0x000fe40008000f00 */
[----:B------:R-:W-:Y:S02]  /*0250*/  MOV R14, UR4 ;  /* 0x00000004000e7c02 */ /* 0x000fe40008000f00 */
[----:B------:R-:W-:Y:S02]  /*0260*/  MOV R17, UR7 ;  /* 0x0000000700117c02 */ /* 0x000fe40008000f00 */
[----:B------:R-:W-:-:S07]  /*0270*/  MOV R15, UR5 ;  /* 0x00000005000f7c02 */ /* 0x000fce0008000f00 */
.L_x_44:
[----:B------:R-:W2:Y:S04]  /*0280*/  LDG.E R9, desc[UR12][R14.64+-0x10] ;  /* 0xfffff00c0e097981 */ /* 0x000ea8000c1e1900 */
[----:B------:R-:W3:Y:S01]  /*0290*/  LDG.E R0, desc[UR12][R16.64+-0x10] ;  /* 0xfffff00c10007981 */ /* 0x000ee2000c1e1900 */
[----:B------:R-:W-:Y:S01]  /*02a0*/  IADD3 R19, PT, PT, R19, 0x8, RZ ;  /* 0x0000000813137810 */ /* 0x000fe20007ffe0ff */
[----:B------:R-:W-:Y:S03]  /*02b0*/  BSSY.RECONVERGENT B2, `(.L_x_20) ;  /* 0x0000012000027945 */ /* 0x000fe60003800200 */
[----:B------:R-:W-:Y:S01]  /*02c0*/  ISETP.NE.AND P0, PT, R19, RZ, PT ;  /* 0x000000ff1300720c */ /* 0x000fe20003f05270 */
[----:B--2--5:R-:W-:Y:S01]  /*02d0*/  FADD R9, R4, -R9 ;  /* 0x8000000904097221 */ /* 0x024fe20000000000 */
[----:B---3--:R-:W-:-:S03]  /*02e0*/  FADD R0, R3, -R0 ;  /* 0x8000000003007221 */ /* 0x008fc60000000000 */
[----:B------:R-:W-:-:S04]  /*02f0*/  FMUL R9, R9, R9 ;  /* 0x0000000909097220 */ /* 0x000fc80000400000 */
[----:B------:R-:W-:-:S04]  /*0300*/  FFMA R9, R0, R0, R9 ;  /* 0x0000000000097223 */ /* 0x000fc80000000009 */
[----:B------:R0:W1:Y:S01]  /*0310*/  MUFU.RSQ R6, R9 ;  /* 0x0000000900067308 */ /* 0x0000620000001400 */
[----:B------:R-:W-:-:S04]  /*0320*/  IADD3 R0, PT, PT, R9, -0xd000000, RZ ;  /* 0xf300000009007810 */ /* 0x000fc80007ffe0ff */
[----:B------:R-:W-:-:S13]  /*0330*/  ISETP.GT.U32.AND P1, PT, R0, 0x727fffff, PT ;  /* 0x727fffff0000780c */ /* 0x000fda0003f24070 */
[----:B01----:R-:W-:Y:S05]  /*0340*/  @!P1 BRA `(.L_x_21) ;  /* 0x0000000000109947 */ /* 0x003fea0003800000 */
[----:B------:R-:W-:Y:S02]  /*0350*/  MOV R0, R9 ;  /* 0x0000000900007202 */ /* 0x000fe40000000f00 */
[----:B------:R-:W-:-:S07]  /*0360*/  MOV R6, 0x380 ;  /* 0x0000038000067802 */ /* 0x000fce0000000f00 */
[----:B------:R-:W-:Y:S05]  /*0370*/  CALL.REL.NOINC `($__internal_1_$__cuda_sm20_sqrt_rn_f32_slowpath) ;  /* 0x00000030003c7944 */ /* 0x000fea0003c00000 */
[----:B------:R-:W-:Y:S05]  /*0380*/  BRA `(.L_x_22) ;  /* 0x0000000000107947 */ /* 0x000fea0003800000 */
.L_x_21:
[----:B------:R-:W-:Y:S01]  /*0390*/  FMUL.FTZ R10, R9, R6 ;  /* 0x00000006090a7220 */ /* 0x000fe20000410000 */
[----:B------:R-:W-:-:S03]  /*03a0*/  FMUL.FTZ R0, R6, 0.5 ;  /* 0x3f00000006007820 */ /* 0x000fc60000410000 */
[----:B------:R-:W-:-:S04]  /*03b0*/  FFMA R9, -R10, R10, R9 ;  /* 0x0000000a0a097223 */ /* 0x000fc80000000109 */
[----:B------:R-:W-:-:S07]  /*03c0*/  FFMA R10, R9, R0, R10 ;  /* 0x00000000090a7223 */ /* 0x000fce000000000a */
.L_x_22:
[----:B------:R-:W-:Y:S05]  /*03d0*/  BSYNC.RECONVERGENT B2 ;  /* 0x0000000000027941 */ /* 0x000fea0003800200 */
.L_x_20:
[----:B------:R-:W2:Y:S04]  /*03e0*/  LDG.E R9, desc[UR12][R14.64+-0xc] ;  /* 0xfffff40c0e097981 */ /* 0x000ea8000c1e1900 */
[----:B------:R-:W3:Y:S01]  /*03f0*/  LDG.E R0, desc[UR12][R16.64+-0xc] ;  /* 0xfffff40c10007981 */ /* 0x000ee2000c1e1900 */
[CC--:B------:R-:W-:Y:S01]  /*0400*/  FSETP.GEU.AND P1, PT, R10.reuse, R5.reuse, PT ;  /* 0x000000050a00720b */ /* 0x0c0fe20003f2e000 */
[----:B------:R-:W-:Y:S03]  /*0410*/  BSSY.RECONVERGENT B2, `(.L_x_23) ;  /* 0x0000012000027945 */ /* 0x000fe60003800200 */
[----:B------:R-:W-:Y:S01]  /*0420*/  FSEL R5, R10, R5, !P1 ;  /* 0x000000050a057208 */ /* 0x000fe20004800000 */
[----:B--2---:R-:W-:Y:S01]  /*0430*/  FADD R9, R4, -R9 ;  /* 0x8000000904097221 */ /* 0x004fe20000000000 */
        /* <DEDUP_REMOVED lines=11> */
.L_x_24:
[----:B------:R-:W-:Y:S01]  /*04f0*/  FMUL.FTZ R10, R9, R6 ;  /* 0x00000006090a7220 */ /* 0x000fe20000410000 */
[----:B------:R-:W-:-:S03]  /*0500*/  FMUL.FTZ R0, R6, 0.5 ;  /* 0x3f00000006007820 */ /* 0x000fc60000410000 */
[----:B------:R-:W-:-:S04]  /*0510*/  FFMA R9, -R10, R10, R9 ;  /* 0x0000000a0a097223 */ /* 0x000fc80000000109 */
[----:B------:R-:W-:-:S07]  /*0520*/  FFMA R10, R9, R0, R10 ;  /* 0x00000000090a7223 */ /* 0x000fce000000000a */
.L_x_25:
[----:B------:R-:W-:Y:S05]  /*0530*/  BSYNC.RECONVERGENT B2 ;  /* 0x0000000000027941 */ /* 0x000fea0003800200 */
.L_x_23:
        /* <DEDUP_REMOVED lines=17> */
.L_x_27:
[----:B------:R-:W-:Y:S01]  /*0650*/  FMUL.FTZ R10, R9, R6 ;  /* 0x00000006090a7220 */ /* 0x000fe20000410000 */
[----:B------:R-:W-:-:S03]  /*0660*/  FMUL.FTZ R0, R6, 0.5 ;  /* 0x3f00000006007820 */ /* 0x000fc60000410000 */
[----:B------:R-:W-:-:S04]  /*0670*/  FFMA R9, -R10, R10, R9 ;  /* 0x0000000a0a097223 */ /* 0x000fc80000000109 */
[----:B------:R-:W-:-:S07]  /*0680*/  FFMA R10, R9, R0, R10 ;  /* 0x00000000090a7223 */ /* 0x000fce000000000a */
.L_x_28:
[----:B------:R-:W-:Y:S05]  /*0690*/  BSYNC.RECONVERGENT B2 ;  /* 0x0000000000027941 */ /* 0x000fea0003800200 */
.L_x_26:
        /* <DEDUP_REMOVED lines=17> */
.L_x_30:
[----:B------:R-:W-:Y:S01]  /*07b0*/  FMUL.FTZ R10, R9, R6 ;  /* 0x00000006090a7220 */ /* 0x000fe20000410000 */
[----:B------:R-:W-:-:S03]  /*07c0*/  FMUL.FTZ R0, R6, 0.5 ;  /* 0x3f00000006007820 */ /* 0x000fc60000410000 */
[----:B------:R-:W-:-:S04]  /*07d0*/  FFMA R9, -R10, R10, R9 ;  /* 0x0000000a0a097223 */ /* 0x000fc80000000109 */
[----:B------:R-:W-:-:S07]  /*07e0*/  FFMA R10, R9, R0, R10 ;  /* 0x00000000090a7223 */ /* 0x000fce000000000a */
.L_x_31:
[----:B------:R-:W-:Y:S05]  /*07f0*/  BSYNC.RECONVERGENT B2 ;  /* 0x0000000000027941 */ /* 0x000fea0003800200 */
.L_x_29:
        /* <DEDUP_REMOVED lines=17> */
.L_x_33:
[----:B------:R-:W-:Y:S01]  /*0910*/  FMUL.FTZ R10, R9, R6 ;  /* 0x00000006090a7220 */ /* 0x000fe20000410000 */
[----:B------:R-:W-:-:S03]  /*0920*/  FMUL.FTZ R0, R6, 0.5 ;  /* 0x3f00000006007820 */ /* 0x000fc60000410000 */
[----:B------:R-:W-:-:S04]  /*0930*/  FFMA R9, -R10, R10, R9 ;  /* 0x0000000a0a097223 */ /* 0x000fc80000000109 */
[----:B------:R-:W-:-:S07]  /*0940*/  FFMA R10, R9, R0, R10 ;  /* 0x00000000090a7223 */ /* 0x000fce000000000a */
.L_x_34:
[----:B------:R-:W-:Y:S05]  /*0950*/  BSYNC.RECONVERGENT B2 ;  /* 0x0000000000027941 */ /* 0x000fea0003800200 */
.L_x_32:
        /* <DEDUP_REMOVED lines=17> */
.L_x_36:
[----:B------:R-:W-:Y:S01]  /*0a70*/  FMUL.FTZ R10, R9, R6 ;  /* 0x00000006090a7220 */ /* 0x000fe20000410000 */
[----:B------:R-:W-:-:S03]  /*0a80*/  FMUL.FTZ R0, R6, 0.5 ;  /* 0x3f00000006007820 */ /* 0x000fc60000410000 */
[----:B------:R-:W-:-:S04]  /*0a90*/  FFMA R9, -R10, R10, R9 ;  /* 0x0000000a0a097223 */ /* 0x000fc80000000109 */
[----:B------:R-:W-:-:S07]  /*0aa0*/  FFMA R10, R9, R0, R10 ;  /* 0x00000000090a7223 */ /* 0x000fce000000000a */
.L_x_37:
[----:B------:R-:W-:Y:S05]  /*0ab0*/  BSYNC.RECONVERGENT B2 ;  /* 0x0000000000027941 */ /* 0x000fea0003800200 */
.L_x_35:
        /* <DEDUP_REMOVED lines=17> */
.L_x_39:
[----:B------:R-:W-:Y:S01]  /*0bd0*/  FMUL.FTZ R10, R9, R6 ;  /* 0x00000006090a7220 */ /* 0x000fe20000410000 */
[----:B------:R-:W-:-:S03]  /*0be0*/  FMUL.FTZ R0, R6, 0.5 ;  /* 0x3f00000006007820 */ /* 0x000fc60000410000 */
[----:B------:R-:W-:-:S04]  /*0bf0*/  FFMA R9, -R10, R10, R9 ;  /* 0x0000000a0a097223 */ /* 0x000fc80000000109 */
[----:B------:R-:W-:-:S07]  /*0c00*/  FFMA R10, R9, R0, R10 ;  /* 0x00000000090a7223 */ /* 0x000fce000000000a */
.L_x_40:
[----:B------:R-:W-:Y:S05]  /*0c10*/  BSYNC.RECONVERGENT B2 ;  /* 0x0000000000027941 */ /* 0x000fea0003800200 */
.L_x_38:
        /* <DEDUP_REMOVED lines=17> */
.L_x_42:
[----:B------:R-:W-:Y:S01]  /*0d30*/  FMUL.FTZ R10, R9, R6 ;  /* 0x00000006090a7220 */ /* 0x000fe20000410000 */
[----:B------:R-:W-:-:S03]  /*0d40*/  FMUL.FTZ R0, R6, 0.5 ;  /* 0x3f00000006007820 */ /* 0x000fc60000410000 */
[----:B------:R-:W-:-:S04]  /*0d50*/  FFMA R9, -R10, R10, R9 ;  /* 0x0000000a0a097223 */ /* 0x000fc80000000109 */
[----:B------:R-:W-:-:S07]  /*0d60*/  FFMA R10, R9, R0, R10 ;  /* 0x00000000090a7223 */ /* 0x000fce000000000a */
.L_x_43:
[----:B------:R-:W-:Y:S05]  /*0d70*/  BSYNC.RECONVERGENT B2 ;  /* 0x0000000000027941 */ /* 0x000fea0003800200 */
.L_x_41:
[-C--:B------:R-:W-:Y:S02]  /*0d80*/  FSETP.GEU.AND P1, PT, R10, R5.reuse, PT ;  /* 0x000000050a00720b */ /* 0x080fe40003f2e000 */
[----:B------:R-:W-:Y:S02]  /*0d90*/  IADD3 R16, P2, PT, R16, 0x20, RZ ;  /* 0x0000002010107810 */ /* 0x000fe40007f5e0ff */
[----:B------:R-:W-:Y:S02]  /*0da0*/  IADD3 R14, P3, PT, R14, 0x20, RZ ;  /* 0x000000200e0e7810 */ /* 0x000fe40007f7e0ff */
[----:B------:R-:W-:Y:S02]  /*0db0*/  FSEL R5, R10, R5, !P1 ;  /* 0x000000050a057208 */ /* 0x000fe40004800000 */
[----:B------:R-:W-:Y:S02]  /*0dc0*/  IADD3.X R17, PT, PT, RZ, R17, RZ, P2, !PT ;  /* 0x00000011ff117210 */ /* 0x000fe400017fe4ff */
[----:B------:R-:W-:Y:S01]  /*0dd0*/  IADD3.X R15, PT, PT, RZ, R15, RZ, P3, !PT ;  /* 0x0000000fff0f7210 */ /* 0x000fe20001ffe4ff */
[----:B------:R-:W-:Y:S06]  /*0de0*/  @P0 BRA `(.L_x_44) ;  /* 0xfffffff400240947 */ /* 0x000fec000383ffff */
.L_x_19:
[----:B------:R-:W-:Y:S05]  /*0df0*/  BSYNC.RECONVERGENT B1 ;  /* 0x0000000000017941 */ /* 0x000fea0003800200 */
.L_x_18:
[----:B------:R-:W-:-:S13]  /*0e00*/  ISETP.NE.AND P0, PT, R20, RZ, PT ;  /* 0x000000ff1400720c */ /* 0x000fda0003f05270 */
[----:B------:R-:W-:Y:S05]  /*0e10*/  @!P0 BRA `(.L_x_17) ;  /* 0x0000000800d88947 */ /* 0x000fea0003800000 */
[----:B------:R-:W-:Y:S01]  /*0e20*/  ISETP.GE.U32.AND P0, PT, R20, 0x4, PT ;  /* 0x000000041400780c */ /* 0x000fe20003f06070 */
[----:B------:R-:W-:Y:S01]  /*0e30*/  BSSY.RECONVERGENT B1, `(.L_x_45) ;  /* 0x0000060000017945 */ /* 0x000fe20003800200 */
[----:B------:R-:W-:-:S11]  /*0e40*/  LOP3.LUT R19, R7, 0x3, RZ, 0xc0, !PT ;  /* 0x0000000307137812 */ /* 0x000fd600078ec0ff */
[----:B------:R-:W-:Y:S05]  /*0e50*/  @!P0 BRA `(.L_x_46) ;  /* 0x0000000400748947 */ /* 0x000fea0003800000 */
[----:B------:R-:W0:Y:S08]  /*0e60*/  LDC.64 R14, c[0x0][0x388] ;  /* 0x0000e200ff0e7b82 */ /* 0x000e300000000a00 */
[----:B------:R-:W1:Y:S01]  /*0e70*/  LDC.64 R16, c[0x0][0x380] ;  /* 0x0000e000ff107b82 */ /* 0x000e620000000a00 */
[----:B0-----:R-:W-:-:S05]  /*0e80*/  IMAD.WIDE.U32 R14, R13, 0x4, R14 ;  /* 0x000000040d0e7825 */ /* 0x001fca00078e000e */
[----:B------:R-:W2:Y:S01]  /*0e90*/  LDG.E R9, desc[UR12][R14.64] ;  /* 0x0000000c0e097981 */ /* 0x000ea2000c1e1900 */
[----:B-1----:R-:W-:-:S05]  /*0ea0*/  IMAD.WIDE.U32 R16, R13, 0x4, R16 ;  /* 0x000000040d107825 */ /* 0x002fca00078e0010 */
[----:B------:R-:W3:Y:S01]  /*0eb0*/  LDG.E R0, desc[UR12][R16.64] ;  /* 0x0000000c10007981 */ /* 0x000ee2000c1e1900 */
[----:B------:R-:W-:Y:S01]  /*0ec0*/  BSSY.RECONVERGENT B2, `(.L_x_47) ;  /* 0x0000011000027945 */ /* 0x000fe20003800200 */
[----:B--2--5:R-:W-:-:S04]  /*0ed0*/  FADD R9, R4, -R9 ;  /* 0x8000000904097221 */ /* 0x024fc80000000000 */
[----:B------:R-:W-:Y:S01]  /*0ee0*/  FMUL R9, R9, R9 ;  /* 0x0000000909097220 */ /* 0x000fe20000400000 */
[----:B---3--:R-:W-:-:S04]  /*0ef0*/  FADD R0, R3, -R0 ;  /* 0x8000000003007221 */ /* 0x008fc80000000000 */
[----:B------:R-:W-:-:S05]  /*0f00*/  FFMA R9, R0, R0, R9 ;  /* 0x0000000000097223 */ /* 0x000fca0000000009 */
[----:B------:R-:W-:Y:S01]  /*0f10*/  IADD3 R0, PT, PT, R9, -0xd000000, RZ ;  /* 0xf300000009007810 */ /* 0x000fe20007ffe0ff */
[----:B------:R0:W1:Y:S03]  /*0f20*/  MUFU.RSQ R6, R9 ;  /* 0x0000000900067308 */ /* 0x0000660000001400 */
[----:B------:R-:W-:-:S13]  /*0f30*/  ISETP.GT.U32.AND P0, PT, R0, 0x727fffff, PT ;  /* 0x727fffff0000780c */ /* 0x000fda0003f04070 */
[----:B0-----:R-:W-:Y:S05]  /*0f40*/  @!P0 BRA `(.L_x_48) ;  /* 0x0000000000108947 */ /* 0x001fea0003800000 */
[----:B------:R-:W-:Y:S02]  /*0f50*/  MOV R0, R9 ;  /* 0x0000000900007202 */ /* 0x000fe40000000f00 */
[----:B-1----:R-:W-:-:S07]  /*0f60*/  MOV R6, 0xf80 ;  /* 0x00000f8000067802 */ /* 0x002fce0000000f00 */
[----:B------:R-:W-:Y:S05]  /*0f70*/  CALL.REL.NOINC `($__internal_1_$__cuda_sm20_sqrt_rn_f32_slowpath) ;  /* 0x00000024003c7944 */ /* 0x000fea0003c00000 */
[----:B------:R-:W-:Y:S05]  /*0f80*/  BRA `(.L_x_49) ;  /* 0x0000000000107947 */ /* 0x000fea0003800000 */
.L_x_48:
[----:B-1----:R-:W-:Y:S01]  /*0f90*/  FMUL.FTZ R10, R9, R6 ;  /* 0x00000006090a7220 */ /* 0x002fe20000410000 */
[----:B------:R-:W-:-:S03]  /*0fa0*/  FMUL.FTZ R0, R6, 0.5 ;  /* 0x3f00000006007820 */ /* 0x000fc60000410000 */
[----:B------:R-:W-:-:S04]  /*0fb0*/  FFMA R9, -R10, R10, R9 ;  /* 0x0000000a0a097223 */ /* 0x000fc80000000109 */
[----:B------:R-:W-:-:S07]  /*0fc0*/  FFMA R10, R9, R0, R10 ;  /* 0x00000000090a7223 */ /* 0x000fce000000000a */
.L_x_49:
[----:B------:R-:W-:Y:S05]  /*0fd0*/  BSYNC.RECONVERGENT B2 ;  /* 0x0000000000027941 */ /* 0x000fea0003800200 */
.L_x_47:
        /* <DEDUP_REMOVED lines=17> */
.L_x_51:
[----:B------:R-:W-:Y:S01]  /*10f0*/  FMUL.FTZ R10, R9, R6 ;  /* 0x00000006090a7220 */ /* 0x000fe20000410000 */
[----:B------:R-:W-:-:S03]  /*1100*/  FMUL.FTZ R0, R6, 0.5 ;  /* 0x3f00000006007820 */ /* 0x000fc60000410000 */
[----:B------:R-:W-:-:S04]  /*1110*/  FFMA R9, -R10, R10, R9 ;  /* 0x0000000a0a097223 */ /* 0x000fc80000000109 */
[----:B------:R-:W-:-:S07]  /*1120*/  FFMA R10, R9, R0, R10 ;  /* 0x00000000090a7223 */ /* 0x000fce000000000a */
.L_x_52:
[----:B------:R-:W-:Y:S05]  /*1130*/  BSYNC.RECONVERGENT B2 ;  /* 0x0000000000027941 */ /* 0x000fea0003800200 */
.L_x_50:
        /* <DEDUP_REMOVED lines=17> */
.L_x_54:
[----:B------:R-:W-:Y:S01]  /*1250*/  FMUL.FTZ R10, R9, R6 ;  /* 0x00000006090a7220 */ /* 0x000fe20000410000 */
[----:B------:R-:W-:-:S03]  /*1260*/  FMUL.FTZ R0, R6, 0.5 ;  /* 0x3f00000006007820 */ /* 0x000fc60000410000 */
[----:B------:R-:W-:-:S04]  /*1270*/  FFMA R9, -R10, R10, R9 ;  /* 0x0000000a0a097223 */ /* 0x000fc80000000109 */
[----:B------:R-:W-:-:S07]  /*1280*/  FFMA R10, R9, R0, R10 ;  /* 0x00000000090a7223 */ /* 0x000fce000000000a */
.L_x_55:
[----:B------:R-:W-:Y:S05]  /*1290*/  BSYNC.RECONVERGENT B2 ;  /* 0x0000000000027941 */ /* 0x000fea0003800200 */
.L_x_53:
        /* <DEDUP_REMOVED lines=17> */
.L_x_57:
[----:B------:R-:W-:Y:S01]  /*13b0*/  FMUL.FTZ R10, R9, R6 ;  /* 0x00000006090a7220 */ /* 0x000fe20000410000 */
[----:B------:R-:W-:-:S03]  /*13c0*/  FMUL.FTZ R0, R6, 0.5 ;  /* 0x3f00000006007820 */ /* 0x000fc60000410000 */
[----:B------:R-:W-:-:S04]  /*13d0*/  FFMA R5, -R10, R10, R9 ;  /* 0x0000000a0a057223 */ /* 0x000fc80000000109 */
[----:B------:R-:W-:-:S07]  /*13e0*/  FFMA R10, R5, R0, R10 ;  /* 0x00000000050a7223 */ /* 0x000fce000000000a */
.L_x_58:
[----:B------:R-:W-:Y:S05]  /*13f0*/  BSYNC.RECONVERGENT B2 ;  /* 0x0000000000027941 */ /* 0x000fea0003800200 */
.L_x_56:
[CC--:B------:R-:W-:Y:S02]  /*1400*/  FSETP.GEU.AND P0, PT, R10.reuse, R21.reuse, PT ;  /* 0x000000150a00720b */ /* 0x0c0fe40003f0e000 */
[----:B------:R-:W-:Y:S02]  /*1410*/  IADD3 R13, PT, PT, R13, 0x4, RZ ;  /* 0x000000040d0d7810 */ /* 0x000fe40007ffe0ff */
[----:B------:R-:W-:-:S09]  /*1420*/  FSEL R5, R10, R21, !P0 ;  /* 0x000000150a057208 */ /* 0x000fd20004000000 */
.L_x_46:
[----:B------:R-:W-:Y:S05]  /*1430*/  BSYNC.RECONVERGENT B1 ;  /* 0x0000000000017941 */ /* 0x000fea0003800200 */
.L_x_45:
[----:B------:R-:W-:-:S13]  /*1440*/  ISETP.NE.AND P0, PT, R19, RZ, PT ;  /* 0x000000ff1300720c */ /* 0x000fda0003f05270 */
[----:B------:R-:W-:Y:S05]  /*1450*/  @!P0 BRA `(.L_x_17) ;  /* 0x0000000400488947 */ /* 0x000fea0003800000 */
[----:B------:R-:W-:Y:S01]  /*1460*/  ISETP.NE.AND P0, PT, R19, 0x1, PT ;  /* 0x000000011300780c */ /* 0x000fe20003f05270 */
[----:B------:R-:W-:-:S12]  /*1470*/  BSSY.RECONVERGENT B1, `(.L_x_59) ;  /* 0x0000033000017945 */ /* 0x000fd80003800200 */
        /* <DEDUP_REMOVED lines=20> */
.L_x_62:
[----:B-1----:R-:W-:Y:S01]  /*15c0*/  FMUL.FTZ R10, R9, R6 ;  /* 0x00000006090a7220 */ /* 0x002fe20000410000 */
[----:B------:R-:W-:-:S03]  /*15d0*/  FMUL.FTZ R0, R6, 0.5 ;  /* 0x3f00000006007820 */ /* 0x000fc60000410000 */
[----:B------:R-:W-:-:S04]  /*15e0*/  FFMA R9, -R10, R10, R9 ;  /* 0x0000000a0a097223 */ /* 0x000fc80000000109 */
[----:B------:R-:W-:-:S07]  /*15f0*/  FFMA R10, R9, R0, R10 ;  /* 0x00000000090a7223 */ /* 0x000fce000000000a */
.L_x_63:
[----:B------:R-:W-:Y:S05]  /*1600*/  BSYNC.RECONVERGENT B2 ;  /* 0x0000000000027941 */ /* 0x000fea0003800200 */
.L_x_61:
        /* <DEDUP_REMOVED lines=17> */
.L_x_65:
[----:B------:R-:W-:Y:S01]  /*1720*/  FMUL.FTZ R10, R9, R6 ;  /* 0x00000006090a7220 */ /* 0x000fe20000410000 */
[----:B------:R-:W-:-:S03]  /*1730*/  FMUL.FTZ R0, R6, 0.5 ;  /* 0x3f00000006007820 */ /* 0x000fc60000410000 */
[----:B------:R-:W-:-:S04]  /*1740*/  FFMA R5, -R10, R10, R9 ;  /* 0x0000000a0a057223 */ /* 0x000fc80000000109 */
[----:B------:R-:W-:-:S07]  /*1750*/  FFMA R10, R5, R0, R10 ;  /* 0x00000000050a7223 */ /* 0x000fce000000000a */
.L_x_66:
[----:B------:R-:W-:Y:S05]  /*1760*/  BSYNC.RECONVERGENT B2 ;  /* 0x0000000000027941 */ /* 0x000fea0003800200 */
.L_x_64:
[CC--:B------:R-:W-:Y:S02]  /*1770*/  FSETP.GEU.AND P0, PT, R10.reuse, R19.reuse, PT ;  /* 0x000000130a00720b */ /* 0x0c0fe40003f0e000 */
[----:B------:R-:W-:Y:S02]  /*1780*/  IADD3 R13, PT, PT, R13, 0x2, RZ ;  /* 0x000000020d0d7810 */ /* 0x000fe40007ffe0ff */
[----:B------:R-:W-:-:S09]  /*1790*/  FSEL R5, R10, R19, !P0 ;  /* 0x000000130a057208 */ /* 0x000fd20004000000 */
.L_x_60:
[----:B------:R-:W-:Y:S05]  /*17a0*/  BSYNC.RECONVERGENT B1 ;  /* 0x0000000000017941 */ /* 0x000fea0003800200 */
.L_x_59:
[----:B------:R-:W-:-:S04]  /*17b0*/  LOP3.LUT R0, R7, 0x1, RZ, 0xc0, !PT ;  /* 0x0000000107007812 */ /* 0x000fc800078ec0ff */
[----:B------:R-:W-:-:S13]  /*17c0*/  ISETP.NE.U32.AND P0, PT, R0, 0x1, PT ;  /* 0x000000010000780c */ /* 0x000fda0003f05070 */
[----:B------:R-:W-:Y:S05]  /*17d0*/  @P0 BRA `(.L_x_17) ;  /* 0x0000000000680947 */ /* 0x000fea0003800000 */
[----:B------:R-:W0:Y:S08]  /*17e0*/  LDC.64 R10, c[0x0][0x388] ;  /* 0x0000e200ff0a7b82 */ /* 0x000e300000000a00 */
[----:B------:R-:W1:Y:S01]  /*17f0*/  LDC.64 R8, c[0x0][0x380] ;  /* 0x0000e000ff087b82 */ /* 0x000e620000000a00 */
[----:B0-----:R-:W-:-:S06]  /*1800*/  IMAD.WIDE.U32 R10, R13, 0x4, R10 ;  /* 0x000000040d0a7825 */ /* 0x001fcc00078e000a */
[----:B------:R-:W2:Y:S01]  /*1810*/  LDG.E R11, desc[UR12][R10.64] ;  /* 0x0000000c0a0b7981 */ /* 0x000ea2000c1e1900 */
[----:B-1----:R-:W-:-:S06]  /*1820*/  IMAD.WIDE.U32 R8, R13, 0x4, R8 ;  /* 0x000000040d087825 */ /* 0x002fcc00078e0008 */
        /* <DEDUP_REMOVED lines=14> */
.L_x_68:
[----:B-1----:R-:W-:Y:S01]  /*1910*/  FMUL.FTZ R10, R13, R6 ;  /* 0x000000060d0a7220 */ /* 0x002fe20000410000 */
[----:B------:R-:W-:-:S03]  /*1920*/  FMUL.FTZ R0, R6, 0.5 ;  /* 0x3f00000006007820 */ /* 0x000fc60000410000 */
[----:B------:R-:W-:-:S04]  /*1930*/  FFMA R9, -R10, R10, R13 ;  /* 0x0000000a0a097223 */ /* 0x000fc8000000010d */
[----:B------:R-:W-:-:S07]  /*1940*/  FFMA R10, R9, R0, R10 ;  /* 0x00000000090a7223 */ /* 0x000fce000000000a */
.L_x_69:
[----:B------:R-:W-:Y:S05]  /*1950*/  BSYNC.RECONVERGENT B1 ;  /* 0x0000000000017941 */ /* 0x000fea0003800200 */
.L_x_67:
[----:B------:R-:W-:-:S04]  /*1960*/  FSETP.GEU.AND P0, PT, R10, R5, PT ;  /* 0x000000050a00720b */ /* 0x000fc80003f0e000 */
[----:B------:R-:W-:-:S09]  /*1970*/  FSEL R5, R10, R5, !P0 ;  /* 0x000000050a057208 */ /* 0x000fd20004000000 */
.L_x_17:
[----:B------:R-:W-:Y:S05]  /*1980*/  BSYNC.RECONVERGENT B0 ;  /* 0x0000000000007941 */ /* 0x000fea0003800200 */
.L_x_16:
[----:B------:R-:W0:Y:S01]  /*1990*/  LDCU UR4, c[0x0][0x390] ;  /* 0x00007200ff0477ac */ /* 0x000e220008000800 */
[----:B------:R-:W-:Y:S01]  /*19a0*/  BSSY.RECONVERGENT B0, `(.L_x_70) ;  /* 0x0000022000007945 */ /* 0x000fe20003800200 */
[----:B0-----:R-:W-:-:S13]  /*19b0*/  ISETP.GE.AND P0, PT, R7, UR4, PT ;  /* 0x0000000407007c0c */ /* 0x001fda000bf06270 */
[----:B------:R-:W-:Y:S05]  /*19c0*/  @P0 BRA `(.L_x_71) ;  /* 0x00000000007c0947 */ /* 0x000fea0003800000 */
[----:B------:R-:W-:Y:S01]  /*19d0*/  ISETP.NE.AND P0, PT, R7, R2, PT ;  /* 0x000000020700720c */ /* 0x000fe20003f05270 */
[----:B------:R-:W-:-:S12]  /*19e0*/  BSSY.RECONVERGENT B1, `(.L_x_72) ;  /* 0x000001c000017945 */ /* 0x000fd80003800200 */
[----:B------:R-:W-:Y:S05]  /*19f0*/  @!P0 BRA `(.L_x_73) ;  /* 0x0000000000688947 */ /* 0x000fea0003800000 */
        /* <DEDUP_REMOVED lines=19> */
.L_x_75:
[----:B-1----:R-:W-:Y:S01]  /*1b30*/  FMUL.FTZ R10, R13, R6 ;  /* 0x000000060d0a7220 */ /* 0x002fe20000410000 */
[----:B------:R-:W-:-:S03]  /*1b40*/  FMUL.FTZ R0, R6, 0.5 ;  /* 0x3f00000006007820 */ /* 0x000fc60000410000 */
[----:B------:R-:W-:-:S04]  /*1b50*/  FFMA R9, -R10, R10, R13 ;  /* 0x0000000a0a097223 */ /* 0x000fc8000000010d */
[----:B------:R-:W-:-:S07]  /*1b60*/  FFMA R10, R9, R0, R10 ;  /* 0x00000000090a7223 */ /* 0x000fce000000000a */
.L_x_76:
[----:B------:R-:W-:Y:S05]  /*1b70*/  BSYNC.RECONVERGENT B2 ;  /* 0x0000000000027941 */ /* 0x000fea0003800200 */
.L_x_74:
[----:B------:R-:W-:-:S04]  /*1b80*/  FSETP.GEU.AND P0, PT, R10, R5, PT ;  /* 0x000000050a00720b */ /* 0x000fc80003f0e000 */
[----:B------:R-:W-:-:S09]  /*1b90*/  FSEL R5, R10, R5, !P0 ;  /* 0x000000050a057208 */ /* 0x000fd20004000000 */
.L_x_73:
[----:B------:R-:W-:Y:S05]  /*1ba0*/  BSYNC.RECONVERGENT B1 ;  /* 0x0000000000017941 */ /* 0x000fea0003800200 */
.L_x_72:
[----:B------:R-:W-:-:S07]  /*1bb0*/  IADD3 R7, PT, PT, R7, 0x1, RZ ;  /* 0x0000000107077810 */ /* 0x000fce0007ffe0ff */
.L_x_71:
[----:B------:R-:W-:Y:S05]  /*1bc0*/  BSYNC.RECONVERGENT B0 ;  /* 0x0000000000007941 */ /* 0x000fea0003800200 */
.L_x_70:
[----:B------:R-:W0:Y:S01]  /*1bd0*/  LDCU UR4, c[0x0][0x390] ;  /* 0x00007200ff0477ac */ /* 0x000e220008000800 */
[----:B------:R-:W-:Y:S01]  /*1be0*/  BSSY.RECONVERGENT B0, `(.L_x_77) ;  /* 0x0000184000007945 */ /* 0x000fe20003800200 */
[----:B0-----:R-:W-:-:S13]  /*1bf0*/  ISETP.GE.AND P0, PT, R7, UR4, PT ;  /* 0x0000000407007c0c */ /* 0x001fda000bf06270 */
[----:B------:R-:W-:Y:S05]  /*1c00*/  @P0 BRA `(.L_x_78) ;  /* 0x0000001800040947 */ /* 0x000fea0003800000 */
[C---:B------:R-:W-:Y:S01]  /*1c10*/  IADD3 R0, PT, PT, R7.reuse, -UR4, RZ ;  /* 0x8000000407007c10 */ /* 0x040fe2000fffe0ff */
[----:B------:R-:W-:Y:S01]  /*1c20*/  BSSY.RECONVERGENT B1, `(.L_x_79) ;  /* 0x00000c7000017945 */ /* 0x000fe20003800200 */
[----:B------:R-:W-:Y:S02]  /*1c30*/  IADD3 R13, PT, PT, -R7, UR4, RZ ;  /* 0x00000004070d7c10 */ /* 0x000fe4000fffe1ff */
[----:B------:R-:W-:Y:S02]  /*1c40*/  ISETP.GT.U32.AND P0, PT, R0, -0x8, PT ;  /* 0xfffffff80000780c */ /* 0x000fe40003f04070 */
[----:B------:R-:W-:-:S11]  /*1c50*/  LOP3.LUT R20, R13, 0x7, RZ, 0xc0, !PT ;  /* 0x000000070d147812 */ /* 0x000fd600078ec0ff */
[----:B------:R-:W-:Y:S05]  /*1c60*/  @P0 BRA `(.L_x_80) ;  /* 0x0000000c00080947 */ /* 0x000fea0003800000 */
[----:B------:R-:W0:Y:S01]  /*1c70*/  LDCU.128 UR8, c[0x0][0x380] ;  /* 0x00007000ff0877ac */ /* 0x000e220008000c00 */
[----:B------:R-:W-:Y:S01]  /*1c80*/  HFMA2 R8, -RZ, RZ, 0, 9.5367431640625e-07 ;  /* 0x00000010ff087431 */ /* 0x000fe200000001ff */
[----:B------:R-:W-:Y:S02]  /*1c90*/  MOV R9, 0x0 ;  /* 0x0000000000097802 */ /* 0x000fe40000000f00 */
[----:B------:R-:W-:-:S04]  /*1ca0*/  LOP3.LUT R19, R13, 0xfffffff8, RZ, 0xc0, !PT ;  /* 0xfffffff80d137812 */ /* 0x000fc800078ec0ff */
[----:B------:R-:W-:Y:S01]  /*1cb0*/  IADD3 R19, PT, PT, -R19, RZ, RZ ;  /* 0x000000ff13137210 */ /* 0x000fe20007ffe1ff */
[----:B------:R-:W-:-:S03]  /*1cc0*/  IMAD.WIDE.U32 R8, R7, 0x4, R8 ;  /* 0x0000000407087825 */ /* 0x000fc600078e0008 */
[C---:B0-----:R-:W-:Y:S02]  /*1cd0*/  IADD3 R16, P0, PT, R8.reuse, UR8, RZ ;  /* 0x0000000808107c10 */ /* 0x041fe4000ff1e0ff */
[----:B------:R-:W-:Y:S02]  /*1ce0*/  IADD3 R14, P1, PT, R8, UR10, RZ ;  /* 0x0000000a080e7c10 */ /* 0x000fe4000ff3e0ff */
[C---:B------:R-:W-:Y:S02]  /*1cf0*/  IADD3.X R17, PT, PT, R9.reuse, UR9, RZ, P0, !PT ;  /* 0x0000000909117c10 */ /* 0x040fe400087fe4ff */
[----:B------:R-:W-:-:S09]  /*1d00*/  IADD3.X R15, PT, PT, R9, UR11, RZ, P1, !PT ;  /* 0x0000000b090f7c10 */ /* 0x000fd20008ffe4ff */
.L_x_105:
[----:B------:R-:W2:Y:S04]  /*1d10*/  LDG.E R9, desc[UR12][R14.64+-0x10] ;  /* 0xfffff00c0e097981 */ /* 0x000ea8000c1e1900 */
[----:B------:R-:W3:Y:S01]  /*1d20*/  LDG.E R0, desc[UR12][R16.64+-0x10] ;  /* 0xfffff00c10007981 */ /* 0x000ee2000c1e1900 */
[----:B------:R-:W-:Y:S01]  /*1d30*/  BSSY.RECONVERGENT B2, `(.L_x_81) ;  /* 0x0000011000027945 */ /* 0x000fe20003800200 */
        /* <DEDUP_REMOVED lines=12> */
.L_x_82:
[----:B------:R-:W-:Y:S01]  /*1e00*/  FMUL.FTZ R10, R9, R6 ;  /* 0x00000006090a7220 */ /* 0x000fe20000410000 */
[----:B------:R-:W-:-:S03]  /*1e10*/  FMUL.FTZ R0, R6, 0.5 ;  /* 0x3f00000006007820 */ /* 0x000fc60000410000 */
[----:B------:R-:W-:-:S04]  /*1e20*/  FFMA R9, -R10, R10, R9 ;  /* 0x0000000a0a097223 */ /* 0x000fc80000000109 */
[----:B------:R-:W-:-:S07]  /*1e30*/  FFMA R10, R9, R0, R10 ;  /* 0x00000000090a7223 */ /* 0x000fce000000000a */
.L_x_83:
[----:B------:R-:W-:Y:S05]  /*1e40*/  BSYNC.RECONVERGENT B2 ;  /* 0x0000000000027941 */ /* 0x000fea0003800200 */
.L_x_81:
        /* <DEDUP_REMOVED lines=17> */
.L_x_85:
[----:B------:R-:W-:Y:S01]  /*1f60*/  FMUL.FTZ R10, R9, R6 ;  /* 0x00000006090a7220 */ /* 0x000fe20000410000 */
[----:B------:R-:W-:-:S03]  /*1f70*/  FMUL.FTZ R0, R6, 0.5 ;  /* 0x3f00000006007820 */ /* 0x000fc60000410000 */
[----:B------:R-:W-:-:S04]  /*1f80*/  FFMA R9, -R10, R10, R9 ;  /* 0x0000000a0a097223 */ /* 0x000fc80000000109 */
[----:B------:R-:W-:-:S07]  /*1f90*/  FFMA R10, R9, R0, R10 ;  /* 0x00000000090a7223 */ /* 0x000fce000000000a */
.L_x_86:
[----:B------:R-:W-:Y:S05]  /*1fa0*/  BSYNC.RECONVERGENT B2 ;  /* 0x0000000000027941 */ /* 0x000fea0003800200 */
.L_x_84:
        /* <DEDUP_REMOVED lines=17> */
.L_x_88:
[----:B------:R-:W-:Y:S01]  /*20c0*/  FMUL.FTZ R10, R9, R6 ;  /* 0x00000006090a7220 */ /* 0x000fe20000410000 */
[----:B------:R-:W-:-:S03]  /*20d0*/  FMUL.FTZ R0, R6, 0.5 ;  /* 0x3f00000006007820 */ /* 0x000fc60000410000 */
[----:B------:R-:W-:-:S04]  /*20e0*/  FFMA R9, -R10, R10, R9 ;  /* 0x0000000a0a097223 */ /* 0x000fc80000000109 */
[----:B------:R-:W-:-:S07]  /*20f0*/  FFMA R10, R9, R0, R10 ;  /* 0x00000000090a7223 */ /* 0x000fce000000000a */
.L_x_89:
[----:B------:R-:W-:Y:S05]  /*2100*/  BSYNC.RECONVERGENT B2 ;  /* 0x0000000000027941 */ /* 0x000fea0003800200 */
.L_x_87:
        /* <DEDUP_REMOVED lines=17> */
.L_x_91:
[----:B------:R-:W-:Y:S01]  /*2220*/  FMUL.FTZ R10, R9, R6 ;  /* 0x00000006090a7220 */ /* 0x000fe20000410000 */
[----:B------:R-:W-:-:S03]  /*2230*/  FMUL.FTZ R0, R6, 0.5 ;  /* 0x3f00000006007820 */ /* 0x000fc60000410000 */
[----:B------:R-:W-:-:S04]  /*2240*/  FFMA R9, -R10, R10, R9 ;  /* 0x0000000a0a097223 */ /* 0x000fc80000000109 */
[----:B------:R-:W-:-:S07]  /*2250*/  FFMA R10, R9, R0, R10 ;  /* 0x00000000090a7223 */ /* 0x000fce000000000a */
.L_x_92:
[----:B------:R-:W-:Y:S05]  /*2260*/  BSYNC.RECONVERGENT B2 ;  /* 0x0000000000027941 */ /* 0x000fea0003800200 */
.L_x_90:
        /* <DEDUP_REMOVED lines=17> */
.L_x_94:
[----:B------:R-:W-:Y:S01]  /*2380*/  FMUL.FTZ R10, R9, R6 ;  /* 0x00000006090a7220 */ /* 0x000fe20000410000 */
[----:B------:R-:W-:-:S03]  /*2390*/  FMUL.FTZ R0, R6, 0.5 ;  /* 0x3f00000006007820 */ /* 0x000fc60000410000 */
[----:B------:R-:W-:-:S04]  /*23a0*/  FFMA R9, -R10, R10, R9 ;  /* 0x0000000a0a097223 */ /* 0x000fc80000000109 */
[----:B------:R-:W-:-:S07]  /*23b0*/  FFMA R10, R9, R0, R10 ;  /* 0x00000000090a7223 */ /* 0x000fce000000000a */
.L_x_95:
[----:B------:R-:W-:Y:S05]  /*23c0*/  BSYNC.RECONVERGENT B2 ;  /* 0x0000000000027941 */ /* 0x000fea0003800200 */
.L_x_93:
        /* <DEDUP_REMOVED lines=17> */
.L_x_97:
[----:B------:R-:W-:Y:S01]  /*24e0*/  FMUL.FTZ R10, R9, R6 ;  /* 0x00000006090a7220 */ /* 0x000fe20000410000 */
[----:B------:R-:W-:-:S03]  /*24f0*/  FMUL.FTZ R0, R6, 0.5 ;  /* 0x3f00000006007820 */ /* 0x000fc60000410000 */
[----:B------:R-:W-:-:S04]  /*2500*/  FFMA R9, -R10, R10, R9 ;  /* 0x0000000a0a097223 */ /* 0x000fc80000000109 */
[----:B------:R-:W-:-:S07]  /*2510*/  FFMA R10, R9, R0, R10 ;  /* 0x00000000090a7223 */ /* 0x000fce000000000a */
.L_x_98:
[----:B------:R-:W-:Y:S05]  /*2520*/  BSYNC.RECONVERGENT B2 ;  /* 0x0000000000027941 */ /* 0x000fea0003800200 */
.L_x_96:
        /* <DEDUP_REMOVED lines=17> */
.L_x_100:
[----:B------:R-:W-:Y:S01]  /*2640*/  FMUL.FTZ R10, R9, R6 ;  /* 0x00000006090a7220 */ /* 0x000fe20000410000 */
[----:B------:R-:W-:-:S03]  /*2650*/  FMUL.FTZ R0, R6, 0.5 ;  /* 0x3f00000006007820 */ /* 0x000fc60000410000 */
[----:B------:R-:W-:-:S04]  /*2660*/  FFMA R9, -R10, R10, R9 ;  /* 0x0000000a0a097223 */ /* 0x000fc80000000109 */
[----:B------:R-:W-:-:S07]  /*2670*/  FFMA R10, R9, R0, R10 ;  /* 0x00000000090a7223 */ /* 0x000fce000000000a */
.L_x_101:
[----:B------:R-:W-:Y:S05]  /*2680*/  BSYNC.RECONVERGENT B2 ;  /* 0x0000000000027941 */ /* 0x000fea0003800200 */
.L_x_99:
        /* <DEDUP_REMOVED lines=17> */
.L_x_103:
[----:B------:R-:W-:Y:S01]  /*27a0*/  FMUL.FTZ R10, R9, R6 ;  /* 0x00000006090a7220 */ /* 0x000fe20000410000 */
[----:B------:R-:W-:-:S03]  /*27b0*/  FMUL.FTZ R0, R6, 0.5 ;  /* 0x3f00000006007820 */ /* 0x000fc60000410000 */
[----:B------:R-:W-:-:S04]  /*27c0*/  FFMA R9, -R10, R10, R9 ;  /* 0x0000000a0a097223 */ /* 0x000fc80000000109 */
[----:B------:R-:W-:-:S07]  /*27d0*/  FFMA R10, R9, R0, R10 ;  /* 0x00000000090a7223 */ /* 0x000fce000000000a */
.L_x_104:
[----:B------:R-:W-:Y:S05]  /*27e0*/  BSYNC.RECONVERGENT B2 ;  /* 0x0000000000027941 */ /* 0x000fea0003800200 */
.L_x_102:
[----:B------:R-:W-:Y:S02]  /*27f0*/  IADD3 R19, PT, PT, R19, 0x8, RZ ;  /* 0x0000000813137810 */ /* 0x000fe40007ffe0ff */
[-C--:B------:R-:W-:Y:S02]  /*2800*/  FSETP.GEU.AND P0, PT, R10, R5.reuse, PT ;  /* 0x000000050a00720b */ /* 0x080fe40003f0e000 */
[----:B------:R-:W-:Y:S02]  /*2810*/  ISETP.NE.AND P1, PT, R19, RZ, PT ;  /* 0x000000ff1300720c */ /* 0x000fe40003f25270 */
[----:B------:R-:W-:Y:S02]  /*2820*/  IADD3 R16, P2, PT, R16, 0x20, RZ ;  /* 0x0000002010107810 */ /* 0x000fe40007f5e0ff */
[----:B------:R-:W-:Y:S02]  /*2830*/  IADD3 R14, P3, PT, R14, 0x20, RZ ;  /* 0x000000200e0e7810 */ /* 0x000fe40007f7e0ff */
[----:B------:R-:W-:-:S02]  /*2840*/  FSEL R5, R10, R5, !P0 ;  /* 0x000000050a057208 */ /* 0x000fc40004000000 */
[----:B------:R-:W-:Y:S02]  /*2850*/  IADD3.X R17, PT, PT, RZ, R17, RZ, P2, !PT ;  /* 0x00000011ff117210 */ /* 0x000fe400017fe4ff */
[----:B------:R-:W-:Y:S02]  /*2860*/  IADD3.X R15, PT, PT, RZ, R15, RZ, P3, !PT ;  /* 0x0000000fff0f7210 */ /* 0x000fe40001ffe4ff */
[----:B------:R-:W-:Y:S01]  /*2870*/  IADD3 R7, PT, PT, R7, 0x8, RZ ;  /* 0x0000000807077810 */ /* 0x000fe20007ffe0ff */
[----:B------:R-:W-:Y:S06]  /*2880*/  @P1 BRA `(.L_x_105) ;  /* 0xfffffff400201947 */ /* 0x000fec000383ffff */
.L_x_80:
[----:B------:R-:W-:Y:S05]  /*2890*/  BSYNC.RECONVERGENT B1 ;  /* 0x0000000000017941 */ /* 0x000fea0003800200 */
.L_x_79:
        /* <DEDUP_REMOVED lines=25> */
.L_x_109:
[----:B-1----:R-:W-:Y:S01]  /*2a30*/  FMUL.FTZ R10, R9, R6 ;  /* 0x00000006090a7220 */ /* 0x002fe20000410000 */
[----:B------:R-:W-:-:S03]  /*2a40*/  FMUL.FTZ R0, R6, 0.5 ;  /* 0x3f00000006007820 */ /* 0x000fc60000410000 */
[----:B------:R-:W-:-:S04]  /*2a50*/  FFMA R9, -R10, R10, R9 ;  /* 0x0000000a0a097223 */ /* 0x000fc80000000109 */
[----:B------:R-:W-:-:S07]  /*2a60*/  FFMA R10, R9, R0, R10 ;  /* 0x00000000090a7223 */ /* 0x000fce000000000a */
.L_x_110:
[----:B------:R-:W-:Y:S05]  /*2a70*/  BSYNC.RECONVERGENT B2 ;  /* 0x0000000000027941 */ /* 0x000fea0003800200 */
.L_x_108:
        /* <DEDUP_REMOVED lines=17> */
.L_x_112:
[----:B------:R-:W-:Y:S01]  /*2b90*/  FMUL.FTZ R10, R9, R6 ;  /* 0x00000006090a7220 */ /* 0x000fe20000410000 */
[----:B------:R-:W-:-:S03]  /*2ba0*/  FMUL.FTZ R0, R6, 0.5 ;  /* 0x3f00000006007820 */ /* 0x000fc60000410000 */
[----:B------:R-:W-:-:S04]  /*2bb0*/  FFMA R9, -R10, R10, R9 ;  /* 0x0000000a0a097223 */ /* 0x000fc80000000109 */
[----:B------:R-:W-:-:S07]  /*2bc0*/  FFMA R10, R9, R0, R10 ;  /* 0x00000000090a7223 */ /* 0x000fce000000000a */
.L_x_113:
[----:B------:R-:W-:Y:S05]  /*2bd0*/  BSYNC.RECONVERGENT B2 ;  /* 0x0000000000027941 */ /* 0x000fea0003800200 */
.L_x_111:
        /* <DEDUP_REMOVED lines=17> */
.L_x_115:
[----:B------:R-:W-:Y:S01]  /*2cf0*/  FMUL.FTZ R10, R9, R6 ;  /* 0x00000006090a7220 */ /* 0x000fe20000410000 */
[----:B------:R-:W-:-:S03]  /*2d00*/  FMUL.FTZ R0, R6, 0.5 ;  /* 0x3f00000006007820 */ /* 0x000fc60000410000 */
[----:B------:R-:W-:-:S04]  /*2d10*/  FFMA R9, -R10, R10, R9 ;  /* 0x0000000a0a097223 */ /* 0x000fc80000000109 */
[----:B------:R-:W-:-:S07]  /*2d20*/  FFMA R10, R9, R0, R10 ;  /* 0x00000000090a7223 */ /* 0x000fce000000000a */
.L_x_116:
[----:B------:R-:W-:Y:S05]  /*2d30*/  BSYNC.RECONVERGENT B2 ;  /* 0x0000000000027941 */ /* 0x000fea0003800200 */
.L_x_114:
        /* <DEDUP_REMOVED lines=17> */
.L_x_118:
[----:B------:R-:W-:Y:S01]  /*2e50*/  FMUL.FTZ R10, R9, R6 ;  /* 0x00000006090a7220 */ /* 0x000fe20000410000 */
[----:B------:R-:W-:-:S03]  /*2e60*/  FMUL.FTZ R0, R6, 0.5 ;  /* 0x3f00000006007820 */ /* 0x000fc60000410000 */
[----:B------:R-:W-:-:S04]  /*2e70*/  FFMA R5, -R10, R10, R9 ;  /* 0x0000000a0a057223 */ /* 0x000fc80000000109 */
[----:B------:R-:W-:-:S07]  /*2e80*/  FFMA R10, R5, R0, R10 ;  /* 0x00000000050a7223 */ /* 0x000fce000000000a */
.L_x_119:
[----:B------:R-:W-:Y:S05]  /*2e90*/  BSYNC.RECONVERGENT B2 ;  /* 0x0000000000027941 */ /* 0x000fea0003800200 */
.L_x_117:
[CC--:B------:R-:W-:Y:S02]  /*2ea0*/  FSETP.GEU.AND P0, PT, R10.reuse, R21.reuse, PT ;  /* 0x000000150a00720b */ /* 0x0c0fe40003f0e000 */
[----:B------:R-:W-:Y:S02]  /*2eb0*/  IADD3 R7, PT, PT, R7, 0x4, RZ ;  /* 0x0000000407077810 */ /* 0x000fe40007ffe0ff */
[----:B------:R-:W-:-:S09]  /*2ec0*/  FSEL R5, R10, R21, !P0 ;  /* 0x000000150a057208 */ /* 0x000fd20004000000 */
.L_x_107:
[----:B------:R-:W-:Y:S05]  /*2ed0*/  BSYNC.RECONVERGENT B1 ;  /* 0x0000000000017941 */ /* 0x000fea0003800200 */
.L_x_106:
        /* <DEDUP_REMOVED lines=24> */
.L_x_123:
[----:B-1----:R-:W-:Y:S01]  /*3060*/  FMUL.FTZ R10, R9, R6 ;  /* 0x00000006090a7220 */ /* 0x002fe20000410000 */
[----:B------:R-:W-:-:S03]  /*3070*/  FMUL.FTZ R0, R6, 0.5 ;  /* 0x3f00000006007820 */ /* 0x000fc60000410000 */
[----:B------:R-:W-:-:S04]  /*3080*/  FFMA R9, -R10, R10, R9 ;  /* 0x0000000a0a097223 */ /* 0x000fc80000000109 */
[----:B------:R-:W-:-:S07]  /*3090*/  FFMA R10, R9, R0, R10 ;  /* 0x00000000090a7223 */ /* 0x000fce000000000a */
.L_x_124:
[----:B------:R-:W-:Y:S05]  /*30a0*/  BSYNC.RECONVERGENT B2 ;  /* 0x0000000000027941 */ /* 0x000fea0003800200 */
.L_x_122:
        /* <DEDUP_REMOVED lines=17> */
.L_x_126:
[----:B------:R-:W-:Y:S01]  /*31c0*/  FMUL.FTZ R10, R9, R6 ;  /* 0x00000006090a7220 */ /* 0x000fe20000410000 */
[----:B------:R-:W-:-:S03]  /*31d0*/  FMUL.FTZ R0, R6, 0.5 ;  /* 0x3f00000006007820 */ /* 0x000fc60000410000 */
[----:B------:R-:W-:-:S04]  /*31e0*/  FFMA R5, -R10, R10, R9 ;  /* 0x0000000a0a057223 */ /* 0x000fc80000000109 */
[----:B------:R-:W-:-:S07]  /*31f0*/  FFMA R10, R5, R0, R10 ;  /* 0x00000000050a7223 */ /* 0x000fce000000000a */
.L_x_127:
[----:B------:R-:W-:Y:S05]  /*3200*/  BSYNC.RECONVERGENT B2 ;  /* 0x0000000000027941 */ /* 0x000fea0003800200 */
.L_x_125:
[CC--:B------:R-:W-:Y:S02]  /*3210*/  FSETP.GEU.AND P0, PT, R10.reuse, R19.reuse, PT ;  /* 0x000000130a00720b */ /* 0x0c0fe40003f0e000 */
[----:B------:R-:W-:Y:S02]  /*3220*/  IADD3 R7, PT, PT, R7, 0x2, RZ ;  /* 0x0000000207077810 */ /* 0x000fe40007ffe0ff */
[----:B------:R-:W-:-:S09]  /*3230*/  FSEL R5, R10, R19, !P0 ;  /* 0x000000130a057208 */ /* 0x000fd20004000000 */
.L_x_121:
[----:B------:R-:W-:Y:S05]  /*3240*/  BSYNC.RECONVERGENT B1 ;  /* 0x0000000000017941 */ /* 0x000fea0003800200 */
.L_x_120:
        /* <DEDUP_REMOVED lines=19> */
[----:B------:R-:W-:-:S07]  /*3380*/  MOV R6, 0x33a0 ;  /* 0x000033a000067802 */ /* 0x000fce0000000f00 */
[----:B-1----:R-:W-:Y:S05]  /*3390*/  CALL.REL.NOINC `($__internal_1_$__cuda_sm20_sqrt_rn_f32_slowpath) ;  /* 0x0000000000347944 */ /* 0x002fea0003c00000 */
[----:B------:R-:W-:Y:S05]  /*33a0*/  BRA `(.L_x_130) ;  /* 0x0000000000107947 */ /* 0x000fea0003800000 */
.L_x_129:
[----:B-1----:R-:W-:Y:S01]  /*33b0*/  FMUL.FTZ R10, R3, R4 ;  /* 0x00000004030a7220 */ /* 0x002fe20000410000 */
[----:B------:R-:W-:-:S03]  /*33c0*/  FMUL.FTZ R0, R4, 0.5 ;  /* 0x3f00000004007820 */ /* 0x000fc60000410000 */
[----:B------:R-:W-:-:S04]  /*33d0*/  FFMA R3, -R10, R10, R3 ;  /* 0x0000000a0a037223 */ /* 0x000fc80000000103 */
[----:B------:R-:W-:-:S07]  /*33e0*/  FFMA R10, R3, R0, R10 ;  /* 0x00000000030a7223 */ /* 0x000fce000000000a */
.L_x_130:
[----:B------:R-:W-:Y:S05]  /*33f0*/  BSYNC.RECONVERGENT B1 ;  /* 0x0000000000017941 */ /* 0x000fea0003800200 */
.L_x_128:
[----:B------:R-:W-:-:S04]  /*3400*/  FSETP.GEU.AND P0, PT, R10, R5, PT ;  /* 0x000000050a00720b */ /* 0x000fc80003f0e000 */
[----:B------:R-:W-:-:S09]  /*3410*/  FSEL R5, R10, R5, !P0 ;  /* 0x000000050a057208 */ /* 0x000fd20004000000 */
.L_x_78:
[----:B------:R-:W-:Y:S05]  /*3420*/  BSYNC.RECONVERGENT B0 ;  /* 0x0000000000007941 */ /* 0x000fea0003800200 */
.L_x_77:
[----:B------:R-:W0:Y:S02]  /*3430*/  LDC.64 R6, c[0x0][0x398] ;  /* 0x0000e600ff067b82 */ /* 0x000e240000000a00 */
[----:B0----5:R-:W-:-:S05]  /*3440*/  IMAD.WIDE R2, R2, 0x4, R6 ;  /* 0x0000000402027825 */ /* 0x021fca00078e0206 */
[----:B------:R-:W-:Y:S01]  /*3450*/  STG.E desc[UR12][R2.64], R5 ;  /* 0x0000000502007986 */ /* 0x000fe2000c10190c */
[----:B------:R-:W-:Y:S05]  /*3460*/  EXIT ;  /* 0x000000000000794d */ /* 0x000fea0003800000 */
        .weak           $__internal_1_$__cuda_sm20_sqrt_rn_f32_slowpath
        .type           $__internal_1_$__cuda_sm20_sqrt_rn_f32_slowpath,@function
        .size           $__internal_1_$__cuda_sm20_sqrt_rn_f32_slowpath,(.L_x_134 - $__internal_1_$__cuda_sm20_sqrt_rn_f32_slowpath)
$__internal_1_$__cuda_sm20_sqrt_rn_f32_slowpath:
[----:B------:R-:W-:-:S13]  /*3470*/  LOP3.LUT P1, RZ, R0, 0x7fffffff, RZ, 0xc0, !PT ;  /* 0x7fffffff00ff7812 */ /* 0x000fda000782c0ff */
[----:B------:R-:W-:Y:S01]  /*3480*/  @!P1 MOV R10, R0 ;  /* 0x00000000000a9202 */ /* 0x000fe20000000f00 */
[----:B------:R-:W-:Y:S06]  /*3490*/  @!P1 BRA `(.L_x_131) ;  /* 0x0000000000409947 */ /* 0x000fec0003800000 */
[----:B------:R-:W-:-:S13]  /*34a0*/  FSETP.GEU.FTZ.AND P1, PT, R0, RZ, PT ;  /* 0x000000ff0000720b */ /* 0x000fda0003f3e000 */
        /* <DEDUP_REMOVED lines=9> */
[----:B------:R-:W-:-:S03]  /*3540*/  @P1 FMUL.FTZ R12, R11, 0.5 ;  /* 0x3f0000000b0c1820 */ /* 0x000fc60000410000 */
[----:B------:R-:W-:-:S04]  /*3550*/  @P1 FADD.FTZ R10, -R9, -RZ ;  /* 0x800000ff090a1221 */ /* 0x000fc80000010100 */
[----:B------:R-:W-:Y:S01]  /*3560*/  @P1 FFMA R18, R9, R10, R8 ;  /* 0x0000000a09121223 */ /* 0x000fe20000000008 */
[----:B------:R-:W-:-:S03]  /*3570*/  @!P1 MOV R10, R0 ;  /* 0x00000000000a9202 */ /* 0x000fc60000000f00 */
[----:B------:R-:W-:-:S04]  /*3580*/  @P1 FFMA R12, R18, R12, R9 ;  /* 0x0000000c120c1223 */ /* 0x000fc80000000009 */
[----:B------:R-:W-:-:S07]  /*3590*/  @P1 FMUL.FTZ R10, R12, 2.3283064365386962891e-10 ;  /* 0x2f8000000c0a1820 */ /* 0x000fce0000410000 */
.L_x_131:
[----:B------:R-:W-:Y:S01]  /*35a0*/  HFMA2 R9, -RZ, RZ, 0, 0 ;  /* 0x00000000ff097431 */ /* 0x000fe200000001ff */
[----:B------:R-:W-:-:S04]  /*35b0*/  MOV R8, R6 ;  /* 0x0000000600087202 */ /* 0x000fc80000000f00 */
[----:B------:R-:W-:Y:S05]  /*35c0*/  RET.REL.NODEC R8 `(_Z28min_distance_perParticle_gpuPKfS0_iPf) ;  /* 0xffffffc8088c7950 */ /* 0x000fea0003c3ffff */
.L_x_132:
        /* <DEDUP_REMOVED lines=11> */
.L_x_134:


//--------------------- .nv.shared._Z17reduce_min_kernelPfi --------------------------
	.section	.nv.shared._Z17reduce_min_kernelPfi,"aw",@nobits
	.sectionflags	@""
	.align	16
	.zero		1024


//--------------------- .nv.shared.reserved.0     --------------------------
	.section	.nv.shared.reserved.0,"aw",@nobits
	.weak		__nv_reservedSMEM_offset_0_alias
	.size		__nv_reservedSMEM_offset_0_alias, 0, 64
	.other		__nv_reservedSMEM_offset_0_alias,@"STO_CUDA_RESERVED_SHARED STV_DEFAULT"
__nv_reservedSMEM_offset_0_alias:
	.zero		0
	.zero		64


//--------------------- .nv.shared._Z25gpu_min_distance_per_pairPKfS0_iPfx --------------------------
	.section	.nv.shared._Z25gpu_min_distance_per_pairPKfS0_iPfx,"aw",@nobits
	.sectionflags	@""
	.align	16
	.zero		1024


//--------------------- .nv.shared._Z28min_distance_perParticle_gpuPKfS0_iPf --------------------------
	.section	.nv.shared._Z28min_distance_perParticle_gpuPKfS0_iPf,"aw",@nobits
	.sectionflags	@""
	.align	16
	.zero		1024


//--------------------- .nv.constant0._Z17reduce_min_kernelPfi --------------------------
	.section	.nv.constant0._Z17reduce_min_kernelPfi,"a",@progbits
	.sectionflags	@""
	.align	4
.nv.constant0._Z17reduce_min_kernelPfi:
	.zero		908


//--------------------- .nv.constant0._Z25gpu_min_distance_per_pairPKfS0_iPfx --------------------------
	.section	.nv.constant0._Z25gpu_min_distance_per_pairPKfS0_iPfx,"a",@progbits
	.sectionflags	@""
	.align	4
.nv.constant0._Z25gpu_min_distance_per_pairPKfS0_iPfx:
	.zero		936


//--------------------- .nv.constant0._Z28min_distance_perParticle_gpuPKfS0_iPf --------------------------
	.section	.nv.constant0._Z28min_distance_perParticle_gpuPKfS0_iPf,"a",@progbits
	.sectionflags	@""
	.align	4
.nv.constant0._Z28min_distance_perParticle_gpuPKfS0_iPf:
	.zero		928


//--------------------- SYMBOLS --------------------------

	.type		.nv.reservedSmem.offset0,@object
	.size		.nv.reservedSmem.offset0,0x4
	.type		.nv.reservedSmem.cap,@object
	.size		.nv.reservedSmem.cap,0x4
